	.target	sm_100a

	.elftype	@"ET_EXEC"


//--------------------- .note.nv.tkinfo           --------------------------
	.section	.note.nv.tkinfo,"",@"SHT_NOTE"
	.sectionflags	@"SHF_NOTE_NV_TKINFO"
	.tkinfo
        /*0018*/ 	.word	0x00000002
        /*0030*/ 	.string	""
        /*0030*/ 	.string	"ptxas"
        /*0030*/ 	.string	"Cuda compilation tools, release 13.0, V13.0.88"
        /*0030*/ 	.string	"Build cuda_13.0.r13.0/compiler.36424714_0"
        /*0030*/ 	.string	"-arch sm_100a -m 64 "



//--------------------- .note.nv.cuinfo           --------------------------
	.section	.note.nv.cuinfo,"",@"SHT_NOTE"
	.sectionflags	@"SHF_NOTE_NV_CUINFO"
        /*0018*/ 	.short	0x0002
        /*001a*/ 	.short	0x0064
        /*001c*/ 	.short	0x0082
	.zero		2


//--------------------- .nv.info                  --------------------------
	.section	.nv.info,"",@"SHT_CUDA_INFO"
	.align	4


	//----- nvinfo : EIATTR_REGCOUNT
	.align		4
        /*0000*/ 	.byte	0x04, 0x2f
        /*0002*/ 	.short	(.L_20 - .L_19)
	.align		4
.L_19:
        /*0004*/ 	.word	index@(_ZN7cutlass13device_kernelINS_4gemm6kernel13GemmUniversalIN4cute5tupleIJiiiiEEENS1_10collective13CollectiveMmaINS1_35MainloopSm100TmaUmmaWarpSpecializedILi10ELi2ELi4ENS5_IJNS4_1CILi1EEESB_SB_EEEEENS5_IJNSA_ILi64EEENSA_ILi256EEESE_EEEaNS5_IJlSB_lEEEaSH_NS4_8TiledMMAINS4_8MMA_AtomIJNS4_15SM100_MMA_S8_SSIaaiLi64ELi256ELNS4_4UMMA5MajorE0ELSM_0ELNSL_8SaturateE0EEEEEENS4_6LayoutISC_NS5_IJNSA_ILi0EEESR_SR_EEEEENS5_IJNS4_10UnderscoreESU_SU_EEEEENS4_13SM90_TMA_LOADENS4_14ComposedLayoutINS4_7SwizzleILi2ELi4ELi3EEENS4_18smem_ptr_flag_bitsILi8EEENSQ_INS5_IJNSA_ILi8EEESE_EEENS5_IJSE_SB_EEEEEEEvNS4_8identityESX_S17_vS18_EENS_8epilogue10collective18CollectiveEpilogueINS1A_23Sm100TmaWarpSpecializedILi4ELi2ELi32ELb0ELb0EEEJSG_NS5_IJNSQ_ISE_SB_EES1F_EEEaSH_aSH_NS1A_6fusion15FusionCallbacksIS1E_NS1H_17LinearCombinationIaiaiLNS_15FloatRoundStyleE2EEESG_S1G_JEEENS4_5SM1004TMEM4LOAD26SM100_TMEM_LOAD_16dp32b32xESX_S17_NS4_39AutoVectorizingCopyWithAssumedAlignmentILi128EEENS4_14SM90_TMA_STOREES17_S1S_S1S_EEEvvEEEEvNT_6ParamsE)
        /*0008*/ 	.word	0x0000007a


	//----- nvinfo : EIATTR_FRAME_SIZE
	.align		4
.L_20:
        /*000c*/ 	.byte	0x04, 0x11
        /*000e*/ 	.short	(.L_22 - .L_21)
	.align		4
.L_21:
        /*0010*/ 	.word	index@($__internal_2_$__cuda_sm10x_tcgen05_guardrail_trap_unallocated_columns_being_dealloced)
        /*0014*/ 	.word	0x00000000


	//----- nvinfo : EIATTR_FRAME_SIZE
	.align		4
.L_22:
        /*0018*/ 	.byte	0x04, 0x11
        /*001a*/ 	.short	(.L_24 - .L_23)
	.align		4
.L_23:
        /*001c*/ 	.word	index@($__internal_1_$__cuda_sm10x_tcgen05_guardrail_trap_phase_invalid_during_alloc)
        /*0020*/ 	.word	0x00000000


	//----- nvinfo : EIATTR_FRAME_SIZE
	.align		4
.L_24:
        /*0024*/ 	.byte	0x04, 0x11
        /*0026*/ 	.short	(.L_26 - .L_25)
	.align		4
.L_25:
        /*0028*/ 	.word	index@($__internal_0_$__cuda_sm10x_tcgen05_guardrail_trap_col_being_dealloced_not_returned_by_alloc)
        /*002c*/ 	.word	0x00000000


	//----- nvinfo : EIATTR_FRAME_SIZE
	.align		4
.L_26:
        /*0030*/ 	.byte	0x04, 0x11
        /*0032*/ 	.short	(.L_28 - .L_27)
	.align		4
.L_27:
        /*0034*/ 	.word	index@(_ZN7cutlass13device_kernelINS_4gemm6kernel13GemmUniversalIN4cute5tupleIJiiiiEEENS1_10collective13CollectiveMmaINS1_35MainloopSm100TmaUmmaWarpSpecializedILi10ELi2ELi4ENS5_IJNS4_1CILi1EEESB_SB_EEEEENS5_IJNSA_ILi64EEENSA_ILi256EEESE_EEEaNS5_IJlSB_lEEEaSH_NS4_8TiledMMAINS4_8MMA_AtomIJNS4_15SM100_MMA_S8_SSIaaiLi64ELi256ELNS4_4UMMA5MajorE0ELSM_0ELNSL_8SaturateE0EEEEEENS4_6LayoutISC_NS5_IJNSA_ILi0EEESR_SR_EEEEENS5_IJNS4_10UnderscoreESU_SU_EEEEENS4_13SM90_TMA_LOADENS4_14ComposedLayoutINS4_7SwizzleILi2ELi4ELi3EEENS4_18smem_ptr_flag_bitsILi8EEENSQ_INS5_IJNSA_ILi8EEESE_EEENS5_IJSE_SB_EEEEEEEvNS4_8identityESX_S17_vS18_EENS_8epilogue10collective18CollectiveEpilogueINS1A_23Sm100TmaWarpSpecializedILi4ELi2ELi32ELb0ELb0EEEJSG_NS5_IJNSQ_ISE_SB_EES1F_EEEaSH_aSH_NS1A_6fusion15FusionCallbacksIS1E_NS1H_17LinearCombinationIaiaiLNS_15FloatRoundStyleE2EEESG_S1G_JEEENS4_5SM1004TMEM4LOAD26SM100_TMEM_LOAD_16dp32b32xESX_S17_NS4_39AutoVectorizingCopyWithAssumedAlignmentILi128EEENS4_14SM90_TMA_STOREES17_S1S_S1S_EEEvvEEEEvNT_6ParamsE)
        /*0038*/ 	.word	0x00000000


	//----- nvinfo : EIATTR_MIN_STACK_SIZE
	.align		4
.L_28:
        /*003c*/ 	.byte	0x04, 0x12
        /*003e*/ 	.short	(.L_30 - .L_29)
	.align		4
.L_29:
        /*0040*/ 	.word	index@(_ZN7cutlass13device_kernelINS_4gemm6kernel13GemmUniversalIN4cute5tupleIJiiiiEEENS1_10collective13CollectiveMmaINS1_35MainloopSm100TmaUmmaWarpSpecializedILi10ELi2ELi4ENS5_IJNS4_1CILi1EEESB_SB_EEEEENS5_IJNSA_ILi64EEENSA_ILi256EEESE_EEEaNS5_IJlSB_lEEEaSH_NS4_8TiledMMAINS4_8MMA_AtomIJNS4_15SM100_MMA_S8_SSIaaiLi64ELi256ELNS4_4UMMA5MajorE0ELSM_0ELNSL_8SaturateE0EEEEEENS4_6LayoutISC_NS5_IJNSA_ILi0EEESR_SR_EEEEENS5_IJNS4_10UnderscoreESU_SU_EEEEENS4_13SM90_TMA_LOADENS4_14ComposedLayoutINS4_7SwizzleILi2ELi4ELi3EEENS4_18smem_ptr_flag_bitsILi8EEENSQ_INS5_IJNSA_ILi8EEESE_EEENS5_IJSE_SB_EEEEEEEvNS4_8identityESX_S17_vS18_EENS_8epilogue10collective18CollectiveEpilogueINS1A_23Sm100TmaWarpSpecializedILi4ELi2ELi32ELb0ELb0EEEJSG_NS5_IJNSQ_ISE_SB_EES1F_EEEaSH_aSH_NS1A_6fusion15FusionCallbacksIS1E_NS1H_17LinearCombinationIaiaiLNS_15FloatRoundStyleE2EEESG_S1G_JEEENS4_5SM1004TMEM4LOAD26SM100_TMEM_LOAD_16dp32b32xESX_S17_NS4_39AutoVectorizingCopyWithAssumedAlignmentILi128EEENS4_14SM90_TMA_STOREES17_S1S_S1S_EEEvvEEEEvNT_6ParamsE)
        /*0044*/ 	.word	0x00000000
.L_30:


//--------------------- .nv.compat                --------------------------
	.section	.nv.compat,"",@"SHT_CUDA_COMPAT_INFO"
	.align	4
        /*0000*/ 	.byte	0x02, 0x09, 0x01, 0x00, 0x02, 0x02, 0x03, 0x00, 0x02, 0x05, 0x06, 0x00, 0x03, 0x07, 0x01, 0x01
        /*0010*/ 	.byte	0x02, 0x03, 0x01, 0x00, 0x02, 0x06, 0x01, 0x00, 0x04, 0x0b, 0x08, 0x00, 0x01, 0x00, 0x00, 0x00
        /*0020*/ 	.byte	0x00, 0x00, 0x00, 0x00


//--------------------- .nv.info._ZN7cutlass13device_kernelINS_4gemm6kernel13GemmUniversalIN4cute5tupleIJiiiiEEENS1_10collective13CollectiveMmaINS1_35MainloopSm100TmaUmmaWarpSpecializedILi10ELi2ELi4ENS5_IJNS4_1CILi1EEESB_SB_EEEEENS5_IJNSA_ILi64EEENSA_ILi256EEESE_EEEaNS5_IJlSB_lEEEaSH_NS4_8TiledMMAINS4_8MMA_AtomIJNS4_15SM100_MMA_S8_SSIaaiLi64ELi256ELNS4_4UMMA5MajorE0ELSM_0ELNSL_8SaturateE0EEEEEENS4_6LayoutISC_NS5_IJNSA_ILi0EEESR_SR_EEEEENS5_IJNS4_10UnderscoreESU_SU_EEEEENS4_13SM90_TMA_LOADENS4_14ComposedLayoutINS4_7SwizzleILi2ELi4ELi3EEENS4_18smem_ptr_flag_bitsILi8EEENSQ_INS5_IJNSA_ILi8EEESE_EEENS5_IJSE_SB_EEEEEEEvNS4_8identityESX_S17_vS18_EENS_8epilogue10collective18CollectiveEpilogueINS1A_23Sm100TmaWarpSpecializedILi4ELi2ELi32ELb0ELb0EEEJSG_NS5_IJNSQ_ISE_SB_EES1F_EEEaSH_aSH_NS1A_6fusion15FusionCallbacksIS1E_NS1H_17LinearCombinationIaiaiLNS_15FloatRoundStyleE2EEESG_S1G_JEEENS4_5SM1004TMEM4LOAD26SM100_TMEM_LOAD_16dp32b32xESX_S17_NS4_39AutoVectorizingCopyWithAssumedAlignmentILi128EEENS4_14SM90_TMA_STOREES17_S1S_S1S_EEEvvEEEEvNT_6ParamsE --------------------------
	.section	.nv.info._ZN7cutlass13device_kernelINS_4gemm6kernel13GemmUniversalIN4cute5tupleIJiiiiEEENS1_10collective13CollectiveMmaINS1_35MainloopSm100TmaUmmaWarpSpecializedILi10ELi2ELi4ENS5_IJNS4_1CILi1EEESB_SB_EEEEENS5_IJNSA_ILi64EEENSA_ILi256EEESE_EEEaNS5_IJlSB_lEEEaSH_NS4_8TiledMMAINS4_8MMA_AtomIJNS4_15SM100_MMA_S8_SSIaaiLi64ELi256ELNS4_4UMMA5MajorE0ELSM_0ELNSL_8SaturateE0EEEEEENS4_6LayoutISC_NS5_IJNSA_ILi0EEESR_SR_EEEEENS5_IJNS4_10UnderscoreESU_SU_EEEEENS4_13SM90_TMA_LOADENS4_14ComposedLayoutINS4_7SwizzleILi2ELi4ELi3EEENS4_18smem_ptr_flag_bitsILi8EEENSQ_INS5_IJNSA_ILi8EEESE_EEENS5_IJSE_SB_EEEEEEEvNS4_8identityESX_S17_vS18_EENS_8epilogue10collective18CollectiveEpilogueINS1A_23Sm100TmaWarpSpecializedILi4ELi2ELi32ELb0ELb0EEEJSG_NS5_IJNSQ_ISE_SB_EES1F_EEEaSH_aSH_NS1A_6fusion15FusionCallbacksIS1E_NS1H_17LinearCombinationIaiaiLNS_15FloatRoundStyleE2EEESG_S1G_JEEENS4_5SM1004TMEM4LOAD26SM100_TMEM_LOAD_16dp32b32xESX_S17_NS4_39AutoVectorizingCopyWithAssumedAlignmentILi128EEENS4_14SM90_TMA_STOREES17_S1S_S1S_EEEvvEEEEvNT_6ParamsE,"",@"SHT_CUDA_INFO"
	.sectionflags	@""
	.align	4


	//----- nvinfo : EIATTR_CUDA_API_VERSION
	.align		4
        /*0000*/ 	.byte	0x04, 0x37
        /*0002*/ 	.short	(.L_32 - .L_31)
.L_31:
        /*0004*/ 	.word	0x00000082


	//----- nvinfo : EIATTR_KPARAM_INFO
	.align		4
.L_32:
        /*0008*/ 	.byte	0x04, 0x17
        /*000a*/ 	.short	(.L_34 - .L_33)
.L_33:
        /*000c*/ 	.word	0x00000000
        /*0010*/ 	.short	0x0000
        /*0012*/ 	.short	0x0000
        /*0014*/ 	.byte	0x00, 0xf0, 0x01, 0x20


	//----- nvinfo : EIATTR_AT_ENTRY_FRAGMENTS
	.align		4
.L_34:
        /*0018*/ 	.byte	0x04, 0x4f
        /*001a*/ 	.short	(.L_36 - .L_35)


	//   ....[0]....
.L_35:
        /*001c*/ 	.word	0x00000006


	//----- nvinfo : EIATTR_RESERVED_SMEM_USED
	.align		4
.L_36:
        /*0020*/ 	.byte	0x01, 0x41
	.zero		2


	//----- nvinfo : EIATTR_SPARSE_MMA_MASK
	.align		4
        /*0024*/ 	.byte	0x03, 0x50
        /*0026*/ 	.short	0x0000


	//----- nvinfo : EIATTR_TCGEN05_1CTA_USED
	.align		4
        /*0028*/ 	.byte	0x01, 0x51
	.zero		2


	//----- nvinfo : EIATTR_MAXREG_COUNT
	.align		4
        /*002c*/ 	.byte	0x03, 0x1b
        /*002e*/ 	.short	0x00ff


	//----- nvinfo : EIATTR_NUM_BARRIERS
	.align		4
        /*0030*/ 	.byte	0x02, 0x4c
        /*0032*/ 	.byte	0x07
	.zero		1


	//----- nvinfo : EIATTR_EXTERNS
	.align		4
        /*0034*/ 	.byte	0x04, 0x0f
        /*0036*/ 	.short	(.L_38 - .L_37)


	//   ....[0]....
	.align		4
.L_37:
        /*0038*/ 	.word	index@(__assertfail)


	//----- nvinfo : EIATTR_MERCURY_ISA_VERSION
	.align		4
.L_38:
        /*003c*/ 	.byte	0x03, 0x5f
        /*003e*/ 	.short	0x0101


	//----- nvinfo : EIATTR_INT_WARP_WIDE_INSTR_OFFSETS
	.align		4
        /*0040*/ 	.byte	0x04, 0x31
        /*0042*/ 	.short	(.L_40 - .L_39)


	//   ....[0]....
.L_39:
        /*0044*/ 	.word	0x00001ed0


	//   ....[1]....
        /*0048*/ 	.word	0x00003c00


	//   ....[2]....
        /*004c*/ 	.word	0x00003c20


	//   ....[3]....
        /*0050*/ 	.word	0x00003c50


	//   ....[4]....
        /*0054*/ 	.word	0x00004590


	//   ....[5]....
        /*0058*/ 	.word	0x00004600


	//   ....[6]....
        /*005c*/ 	.word	0x000046e0


	//   ....[7]....
        /*0060*/ 	.word	0x00004760


	//   ....[8]....
        /*0064*/ 	.word	0x00004870


	//   ....[9]....
        /*0068*/ 	.word	0x00004900


	//   ....[10]....
        /*006c*/ 	.word	0x00004ae0


	//   ....[11]....
        /*0070*/ 	.word	0x00004c40


	//----- nvinfo : EIATTR_COOP_GROUP_MASK_REGIDS
	.align		4
.L_40:
        /*0074*/ 	.byte	0x04, 0x29
        /*0076*/ 	.short	(.L_42 - .L_41)


	//   ....[0]....
.L_41:
        /*0078*/ 	.word	0xffffffff


	//   ....[1]....
        /*007c*/ 	.word	0xffffffff


	//   ....[2]....
        /*0080*/ 	.word	0xffffffff


	//   ....[3]....
        /*0084*/ 	.word	0xffffffff


	//   ....[4]....
        /*0088*/ 	.word	0xffffffff


	//   ....[5]....
        /*008c*/ 	.word	0xffffffff


	//   ....[6]....
        /*0090*/ 	.word	0xffffffff


	//   ....[7]....
        /*0094*/ 	.word	0xffffffff


	//   ....[8]....
        /*0098*/ 	.word	0xffffffff


	//   ....[9]....
        /*009c*/ 	.word	0xffffffff


	//   ....[10]....
        /*00a0*/ 	.word	0xffffffff


	//   ....[11]....
        /*00a4*/ 	.word	0xffffffff


	//   ....[12]....
        /*00a8*/ 	.word	0xffffffff


	//----- nvinfo : EIATTR_COOP_GROUP_INSTR_OFFSETS
	.align		4
.L_42:
        /*00ac*/ 	.byte	0x04, 0x28
        /*00ae*/ 	.short	(.L_44 - .L_43)


	//   ....[0]....
.L_43:
        /*00b0*/ 	.word	0x00000090


	//   ....[1]....
        /*00b4*/ 	.word	0x000004d0


	//   ....[2]....
        /*00b8*/ 	.word	0x00000730


	//   ....[3]....
        /*00bc*/ 	.word	0x000008d0


	//   ....[4]....
        /*00c0*/ 	.word	0x000009d0


	//   ....[5]....
        /*00c4*/ 	.word	0x00000b40


	//   ....[6]....
        /*00c8*/ 	.word	0x00000ce0


	//   ....[7]....
        /*00cc*/ 	.word	0x00001db0


	//   ....[8]....
        /*00d0*/ 	.word	0x00002ef0


	//   ....[9]....
        /*00d4*/ 	.word	0x00003100


	//   ....[10]....
        /*00d8*/ 	.word	0x00003130


	//   ....[11]....
        /*00dc*/ 	.word	0x00003ae0


	//   ....[12]....
        /*00e0*/ 	.word	0x00003d10


	//----- nvinfo : EIATTR_VRC_CTA_INIT_COUNT
	.align		4
.L_44:
        /*00e4*/ 	.byte	0x02, 0x4a
        /*00e6*/ 	.byte	0x80
	.zero		1


	//----- nvinfo : EIATTR_SYSCALL_OFFSETS
	.align		4
        /*00e8*/ 	.byte	0x04, 0x46
        /*00ea*/ 	.short	(.L_46 - .L_45)


	//   ....[0]....
.L_45:
        /*00ec*/ 	.word	0x000056d0


	//   ....[1]....
        /*00f0*/ 	.word	0x00005810


	//   ....[2]....
        /*00f4*/ 	.word	0x00006010


	//   ....[3]....
        /*00f8*/ 	.word	0x00006dc0


	//   ....[4]....
        /*00fc*/ 	.word	0x00007b00


	//   ....[5]....
        /*0100*/ 	.word	0x00008870


	//----- nvinfo : EIATTR_MBARRIER_INSTR_OFFSETS
	.align		4
.L_46:
        /*0104*/ 	.byte	0x04, 0x39
        /*0106*/ 	.short	(.L_48 - .L_47)


	//   ....[0]....
.L_47:
        /*0108*/ 	.word	0x000005d0
        /*010c*/ 	.word	0x000000ff
        /*0110*/ 	.word	0x00000000
        /*0114*/ 	.short	0x0100
        /*0116*/ 	.byte	0x05
	.zero		1


	//   ....[1]....
        /*0118*/ 	.word	0x000005e0
        /*011c*/ 	.word	0x000000ff
        /*0120*/ 	.word	0x00000050
        /*0124*/ 	.short	0x0100
        /*0126*/ 	.byte	0x05
	.zero		1


	//   ....[2]....
        /*0128*/ 	.word	0x000005f0
        /*012c*/ 	.word	0x000000ff
        /*0130*/ 	.word	0x00000008
        /*0134*/ 	.short	0x0100
        /*0136*/ 	.byte	0x05
	.zero		1


	//   ....[3]....
        /*0138*/ 	.word	0x00000600
        /*013c*/ 	.word	0x000000ff
        /*0140*/ 	.word	0x00000058
        /*0144*/ 	.short	0x0100
        /*0146*/ 	.byte	0x05
	.zero		1


	//   ....[4]....
        /*0148*/ 	.word	0x00000610
        /*014c*/ 	.word	0x000000ff
        /*0150*/ 	.word	0x00000010
        /*0154*/ 	.short	0x0100
        /*0156*/ 	.byte	0x05
	.zero		1


	//   ....[5]....
        /*0158*/ 	.word	0x00000620
        /*015c*/ 	.word	0x000000ff
        /*0160*/ 	.word	0x00000060
        /*0164*/ 	.short	0x0100
        /*0166*/ 	.byte	0x05
	.zero		1


	//   ....[6]....
        /*0168*/ 	.word	0x00000630
        /*016c*/ 	.word	0x000000ff
        /*0170*/ 	.word	0x00000018
        /*0174*/ 	.short	0x0100
        /*0176*/ 	.byte	0x05
	.zero		1


	//   ....[7]....
        /*0178*/ 	.word	0x00000640
        /*017c*/ 	.word	0x000000ff
        /*0180*/ 	.word	0x00000068
        /*0184*/ 	.short	0x0100
        /*0186*/ 	.byte	0x05
	.zero		1


	//   ....[8]....
        /*0188*/ 	.word	0x00000650
        /*018c*/ 	.word	0x000000ff
        /*0190*/ 	.word	0x00000020
        /*0194*/ 	.short	0x0100
        /*0196*/ 	.byte	0x05
	.zero		1


	//   ....[9]....
        /*0198*/ 	.word	0x00000660
        /*019c*/ 	.word	0x000000ff
        /*01a0*/ 	.word	0x00000070
        /*01a4*/ 	.short	0x0100
        /*01a6*/ 	.byte	0x05
	.zero		1


	//   ....[10]....
        /*01a8*/ 	.word	0x00000670
        /*01ac*/ 	.word	0x000000ff
        /*01b0*/ 	.word	0x00000028
        /*01b4*/ 	.short	0x0100
        /*01b6*/ 	.byte	0x05
	.zero		1


	//   ....[11]....
        /*01b8*/ 	.word	0x00000680
        /*01bc*/ 	.word	0x000000ff
        /*01c0*/ 	.word	0x00000078
        /*01c4*/ 	.short	0x0100
        /*01c6*/ 	.byte	0x05
	.zero		1


	//   ....[12]....
        /*01c8*/ 	.word	0x00000690
        /*01cc*/ 	.word	0x000000ff
        /*01d0*/ 	.word	0x00000030
        /*01d4*/ 	.short	0x0100
        /*01d6*/ 	.byte	0x05
	.zero		1


	//   ....[13]....
        /*01d8*/ 	.word	0x000006a0
        /*01dc*/ 	.word	0x000000ff
        /*01e0*/ 	.word	0x00000080
        /*01e4*/ 	.short	0x0100
        /*01e6*/ 	.byte	0x05
	.zero		1


	//   ....[14]....
        /*01e8*/ 	.word	0x000006b0
        /*01ec*/ 	.word	0x000000ff
        /*01f0*/ 	.word	0x00000038
        /*01f4*/ 	.short	0x0100
        /*01f6*/ 	.byte	0x05
	.zero		1


	//   ....[15]....
        /*01f8*/ 	.word	0x000006c0
        /*01fc*/ 	.word	0x000000ff
        /*0200*/ 	.word	0x00000088
        /*0204*/ 	.short	0x0100
        /*0206*/ 	.byte	0x05
	.zero		1


	//   ....[16]....
        /*0208*/ 	.word	0x000006d0
        /*020c*/ 	.word	0x000000ff
        /*0210*/ 	.word	0x00000040
        /*0214*/ 	.short	0x0100
        /*0216*/ 	.byte	0x05
	.zero		1


	//   ....[17]....
        /*0218*/ 	.word	0x000006e0
        /*021c*/ 	.word	0x000000ff
        /*0220*/ 	.word	0x00000090
        /*0224*/ 	.short	0x0100
        /*0226*/ 	.byte	0x05
	.zero		1


	//   ....[18]....
        /*0228*/ 	.word	0x000006f0
        /*022c*/ 	.word	0x000000ff
        /*0230*/ 	.word	0x00000048
        /*0234*/ 	.short	0x0100
        /*0236*/ 	.byte	0x05
	.zero		1


	//   ....[19]....
        /*0238*/ 	.word	0x00000700
        /*023c*/ 	.word	0x000000ff
        /*0240*/ 	.word	0x00000098
        /*0244*/ 	.short	0x0100
        /*0246*/ 	.byte	0x05
	.zero		1


	//   ....[20]....
        /*0248*/ 	.word	0x00000840
        /*024c*/ 	.word	0x000000ff
        /*0250*/ 	.word	0x000000a0
        /*0254*/ 	.short	0x0100
        /*0256*/ 	.byte	0x07
	.zero		1


	//   ....[21]....
        /*0258*/ 	.word	0x00000850
        /*025c*/ 	.word	0x000000ff
        /*0260*/ 	.word	0x000000c0
        /*0264*/ 	.short	0x0100
        /*0266*/ 	.byte	0x07
	.zero		1


	//   ....[22]....
        /*0268*/ 	.word	0x00000860
        /*026c*/ 	.word	0x000000ff
        /*0270*/ 	.word	0x000000a8
        /*0274*/ 	.short	0x0100
        /*0276*/ 	.byte	0x07
	.zero		1


	//   ....[23]....
        /*0278*/ 	.word	0x00000870
        /*027c*/ 	.word	0x000000ff
        /*0280*/ 	.word	0x000000c8
        /*0284*/ 	.short	0x0100
        /*0286*/ 	.byte	0x07
	.zero		1


	//   ....[24]....
        /*0288*/ 	.word	0x00000880
        /*028c*/ 	.word	0x000000ff
        /*0290*/ 	.word	0x000000b0
        /*0294*/ 	.short	0x0100
        /*0296*/ 	.byte	0x07
	.zero		1


	//   ....[25]....
        /*0298*/ 	.word	0x00000890
        /*029c*/ 	.word	0x000000ff
        /*02a0*/ 	.word	0x000000d0
        /*02a4*/ 	.short	0x0100
        /*02a6*/ 	.byte	0x07
	.zero		1


	//   ....[26]....
        /*02a8*/ 	.word	0x000008a0
        /*02ac*/ 	.word	0x000000ff
        /*02b0*/ 	.word	0x000000b8
        /*02b4*/ 	.short	0x0100
        /*02b6*/ 	.byte	0x07
	.zero		1


	//   ....[27]....
        /*02b8*/ 	.word	0x000008b0
        /*02bc*/ 	.word	0x000000ff
        /*02c0*/ 	.word	0x000000d8
        /*02c4*/ 	.short	0x0100
        /*02c6*/ 	.byte	0x07
	.zero		1


	//   ....[28]....
        /*02c8*/ 	.word	0x000009a0
        /*02cc*/ 	.word	0x000000ff
        /*02d0*/ 	.word	0x000000e0
        /*02d4*/ 	.short	0x0100
        /*02d6*/ 	.byte	0x05
	.zero		1


	//   ....[29]....
        /*02d8*/ 	.word	0x000009b0
        /*02dc*/ 	.word	0x000000ff
        /*02e0*/ 	.word	0x000000e8
        /*02e4*/ 	.short	0x0100
        /*02e6*/ 	.byte	0x05
	.zero		1


	//   ....[30]....
        /*02e8*/ 	.word	0x00000af0
        /*02ec*/ 	.word	0x000000ff
        /*02f0*/ 	.word	0x000000f0
        /*02f4*/ 	.short	0x0100
        /*02f6*/ 	.byte	0x05
	.zero		1


	//   ....[31]....
        /*02f8*/ 	.word	0x00000b00
        /*02fc*/ 	.word	0x000000ff
        /*0300*/ 	.word	0x00000100
        /*0304*/ 	.short	0x0100
        /*0306*/ 	.byte	0x05
	.zero		1


	//   ....[32]....
        /*0308*/ 	.word	0x00000b10
        /*030c*/ 	.word	0x000000ff
        /*0310*/ 	.word	0x000000f8
        /*0314*/ 	.short	0x0100
        /*0316*/ 	.byte	0x05
	.zero		1


	//   ....[33]....
        /*0318*/ 	.word	0x00000b20
        /*031c*/ 	.word	0x000000ff
        /*0320*/ 	.word	0x00000108
        /*0324*/ 	.short	0x0100
        /*0326*/ 	.byte	0x05
	.zero		1


	//   ....[34]....
        /*0328*/ 	.word	0x00000c50
        /*032c*/ 	.word	0x000000ff
        /*0330*/ 	.word	0x00000110
        /*0334*/ 	.short	0x0100
        /*0336*/ 	.byte	0x07
	.zero		1


	//   ....[35]....
        /*0338*/ 	.word	0x00000c60
        /*033c*/ 	.word	0x000000ff
        /*0340*/ 	.word	0x00000130
        /*0344*/ 	.short	0x0100
        /*0346*/ 	.byte	0x07
	.zero		1


	//   ....[36]....
        /*0348*/ 	.word	0x00000c70
        /*034c*/ 	.word	0x000000ff
        /*0350*/ 	.word	0x00000118
        /*0354*/ 	.short	0x0100
        /*0356*/ 	.byte	0x07
	.zero		1


	//   ....[37]....
        /*0358*/ 	.word	0x00000c80
        /*035c*/ 	.word	0x000000ff
        /*0360*/ 	.word	0x00000138
        /*0364*/ 	.short	0x0100
        /*0366*/ 	.byte	0x07
	.zero		1


	//   ....[38]....
        /*0368*/ 	.word	0x00000c90
        /*036c*/ 	.word	0x000000ff
        /*0370*/ 	.word	0x00000120
        /*0374*/ 	.short	0x0100
        /*0376*/ 	.byte	0x07
	.zero		1


	//   ....[39]....
        /*0378*/ 	.word	0x00000ca0
        /*037c*/ 	.word	0x000000ff
        /*0380*/ 	.word	0x00000140
        /*0384*/ 	.short	0x0100
        /*0386*/ 	.byte	0x07
	.zero		1


	//   ....[40]....
        /*0388*/ 	.word	0x00000cb0
        /*038c*/ 	.word	0x000000ff
        /*0390*/ 	.word	0x00000128
        /*0394*/ 	.short	0x0100
        /*0396*/ 	.byte	0x07
	.zero		1


	//   ....[41]....
        /*0398*/ 	.word	0x00000cc0
        /*039c*/ 	.word	0x000000ff
        /*03a0*/ 	.word	0x00000148
        /*03a4*/ 	.short	0x0100
        /*03a6*/ 	.byte	0x07
	.zero		1


	//   ....[42]....
        /*03a8*/ 	.word	0x00000db0
        /*03ac*/ 	.word	0x000000ff
        /*03b0*/ 	.word	0x00000150
        /*03b4*/ 	.short	0x0100
        /*03b6*/ 	.byte	0x05
	.zero		1


	//   ....[43]....
        /*03b8*/ 	.word	0x00000dc0
        /*03bc*/ 	.word	0x000000ff
        /*03c0*/ 	.word	0x00000160
        /*03c4*/ 	.short	0x0100
        /*03c6*/ 	.byte	0x05
	.zero		1


	//   ....[44]....
        /*03c8*/ 	.word	0x00000dd0
        /*03cc*/ 	.word	0x000000ff
        /*03d0*/ 	.word	0x00000158
        /*03d4*/ 	.short	0x0100
        /*03d6*/ 	.byte	0x05
	.zero		1


	//   ....[45]....
        /*03d8*/ 	.word	0x00000de0
        /*03dc*/ 	.word	0x000000ff
        /*03e0*/ 	.word	0x00000168
        /*03e4*/ 	.short	0x0100
        /*03e6*/ 	.byte	0x05
	.zero		1


	//   ....[46]....
        /*03e8*/ 	.word	0x000016b0
        /*03ec*/ 	.word	0x00000003
        /*03f0*/ 	.word	0x00000160
        /*03f4*/ 	.short	0x010a
        /*03f6*/ 	.byte	0xff
	.zero		1


	//   ....[47]....
        /*03f8*/ 	.word	0x000016e0
        /*03fc*/ 	.word	0x00000003
        /*0400*/ 	.word	0x00000150
        /*0404*/ 	.short	0x0101
        /*0406*/ 	.byte	0xff
	.zero		1


	//   ....[48]....
        /*0408*/ 	.word	0x000017b0
        /*040c*/ 	.word	0x000000ff
        /*0410*/ 	.word	0x00000050
        /*0414*/ 	.short	0x010a
        /*0416*/ 	.byte	0x08
	.zero		1


	//   ....[49]....
        /*0418*/ 	.word	0x00001850
        /*041c*/ 	.word	0x000000ff
        /*0420*/ 	.word	0x00000050
        /*0424*/ 	.short	0x010a
        /*0426*/ 	.byte	0x21
	.zero		1


	//   ....[50]....
        /*0428*/ 	.word	0x000019a0
        /*042c*/ 	.word	0x000000ff
        /*0430*/ 	.word	0x00000050
        /*0434*/ 	.short	0x010a
        /*0436*/ 	.byte	0x08
	.zero		1


	//   ....[51]....
        /*0438*/ 	.word	0x00001ab0
        /*043c*/ 	.word	0x000000ff
        /*0440*/ 	.word	0x000000e8
        /*0444*/ 	.short	0x0101
        /*0446*/ 	.byte	0x04
	.zero		1


	//   ....[52]....
        /*0448*/ 	.word	0x00001ad0
        /*044c*/ 	.word	0x000000ff
        /*0450*/ 	.word	0x00000050
        /*0454*/ 	.short	0x010a
        /*0456*/ 	.byte	0x08
	.zero		1


	//   ....[53]....
        /*0458*/ 	.word	0x00001b50
        /*045c*/ 	.word	0x000000ff
        /*0460*/ 	.word	0x00000050
        /*0464*/ 	.short	0x010a
        /*0466*/ 	.byte	0x11
	.zero		1


	//   ....[54]....
        /*0468*/ 	.word	0x00001ca0
        /*046c*/ 	.word	0x000000ff
        /*0470*/ 	.word	0x00000050
        /*0474*/ 	.short	0x010a
        /*0476*/ 	.byte	0x08
	.zero		1


	//   ....[55]....
        /*0478*/ 	.word	0x00001de0
        /*047c*/ 	.word	0x00000002
        /*0480*/ 	.word	0x000000f0
        /*0484*/ 	.short	0x010a
        /*0486*/ 	.byte	0xff
	.zero		1


	//   ....[56]....
        /*0488*/ 	.word	0x00001ea0
        /*048c*/ 	.word	0x00000002
        /*0490*/ 	.word	0x00000000
        /*0494*/ 	.short	0x0101
        /*0496*/ 	.byte	0xff
	.zero		1


	//   ....[57]....
        /*0498*/ 	.word	0x00002400
        /*049c*/ 	.word	0x000000ff
        /*04a0*/ 	.word	0x00000000
        /*04a4*/ 	.short	0x010a
        /*04a6*/ 	.byte	0x05
	.zero		1


	//   ....[58]....
        /*04a8*/ 	.word	0x00002490
        /*04ac*/ 	.word	0x000000ff
        /*04b0*/ 	.word	0x00000000
        /*04b4*/ 	.short	0x010a
        /*04b6*/ 	.byte	0x05
	.zero		1


	//   ....[59]....
        /*04b8*/ 	.word	0x00002520
        /*04bc*/ 	.word	0x000000ff
        /*04c0*/ 	.word	0x00000000
        /*04c4*/ 	.short	0x010a
        /*04c6*/ 	.byte	0x05
	.zero		1


	//   ....[60]....
        /*04c8*/ 	.word	0x000025b0
        /*04cc*/ 	.word	0x000000ff
        /*04d0*/ 	.word	0x00000000
        /*04d4*/ 	.short	0x010a
        /*04d6*/ 	.byte	0x05
	.zero		1


	//   ....[61]....
        /*04d8*/ 	.word	0x00002640
        /*04dc*/ 	.word	0x000000ff
        /*04e0*/ 	.word	0x00000000
        /*04e4*/ 	.short	0x010a
        /*04e6*/ 	.byte	0x05
	.zero		1


	//   ....[62]....
        /*04e8*/ 	.word	0x000026d0
        /*04ec*/ 	.word	0x000000ff
        /*04f0*/ 	.word	0x00000000
        /*04f4*/ 	.short	0x010a
        /*04f6*/ 	.byte	0x05
	.zero		1


	//   ....[63]....
        /*04f8*/ 	.word	0x00002760
        /*04fc*/ 	.word	0x000000ff
        /*0500*/ 	.word	0x00000000
        /*0504*/ 	.short	0x010a
        /*0506*/ 	.byte	0x05
	.zero		1


	//   ....[64]....
        /*0508*/ 	.word	0x000027f0
        /*050c*/ 	.word	0x000000ff
        /*0510*/ 	.word	0x00000000
        /*0514*/ 	.short	0x010a
        /*0516*/ 	.byte	0x05
	.zero		1


	//   ....[65]....
        /*0518*/ 	.word	0x00002880
        /*051c*/ 	.word	0x000000ff
        /*0520*/ 	.word	0x00000000
        /*0524*/ 	.short	0x010a
        /*0526*/ 	.byte	0x05
	.zero		1


	//   ....[66]....
        /*0528*/ 	.word	0x00002920
        /*052c*/ 	.word	0x00000000
        /*0530*/ 	.word	0x00000000
        /*0534*/ 	.short	0x010a
        /*0536*/ 	.byte	0xff
	.zero		1


	//   ....[67]....
        /*0538*/ 	.word	0x00002a40
        /*053c*/ 	.word	0x00000000
        /*0540*/ 	.word	0x00000150
        /*0544*/ 	.short	0x010a
        /*0546*/ 	.byte	0xff
	.zero		1


	//   ....[68]....
        /*0548*/ 	.word	0x00002aa0
        /*054c*/ 	.word	0x00000004
        /*0550*/ 	.word	0x00000000
        /*0554*/ 	.short	0x0101
        /*0556*/ 	.byte	0xff
	.zero		1


	//   ....[69]....
        /*0558*/ 	.word	0x00002ac0
        /*055c*/ 	.word	0x000000ff
        /*0560*/ 	.word	0x00000100
        /*0564*/ 	.short	0x010a
        /*0566*/ 	.byte	0x05
	.zero		1


	//   ....[70]....
        /*0568*/ 	.word	0x00002be0
        /*056c*/ 	.word	0x00000000
        /*0570*/ 	.word	0x000000f0
        /*0574*/ 	.short	0x010a
        /*0576*/ 	.byte	0xff
	.zero		1


	//   ....[71]....
        /*0578*/ 	.word	0x00002cf0
        /*057c*/ 	.word	0x00000000
        /*0580*/ 	.word	0x00000000
        /*0584*/ 	.short	0x0101
        /*0586*/ 	.byte	0xff
	.zero		1


	//   ....[72]....
        /*0588*/ 	.word	0x00002d80
        /*058c*/ 	.word	0x000000ff
        /*0590*/ 	.word	0x00000100
        /*0594*/ 	.short	0x0106
        /*0596*/ 	.byte	0x05
	.zero		1


	//   ....[73]....
        /*0598*/ 	.word	0x00002da0
        /*059c*/ 	.word	0x000000ff
        /*05a0*/ 	.word	0x00000100
        /*05a4*/ 	.short	0x010a
        /*05a6*/ 	.byte	0x05
	.zero		1


	//   ....[74]....
        /*05a8*/ 	.word	0x00002e30
        /*05ac*/ 	.word	0x000000ff
        /*05b0*/ 	.word	0x00000100
        /*05b4*/ 	.short	0x0106
        /*05b6*/ 	.byte	0x04
	.zero		1


	//   ....[75]....
        /*05b8*/ 	.word	0x00002e70
        /*05bc*/ 	.word	0x00000000
        /*05c0*/ 	.word	0x00000100
        /*05c4*/ 	.short	0x010a
        /*05c6*/ 	.byte	0xff
	.zero		1


	//   ....[76]....
        /*05c8*/ 	.word	0x00003370
        /*05cc*/ 	.word	0x00000000
        /*05d0*/ 	.word	0x000000f0
        /*05d4*/ 	.short	0x010a
        /*05d6*/ 	.byte	0xff
	.zero		1


	//   ....[77]....
        /*05d8*/ 	.word	0x00003470
        /*05dc*/ 	.word	0x00000003
        /*05e0*/ 	.word	0x00000000
        /*05e4*/ 	.short	0x0101
        /*05e6*/ 	.byte	0xff
	.zero		1


	//   ....[78]....
        /*05e8*/ 	.word	0x00003480
        /*05ec*/ 	.word	0x000000ff
        /*05f0*/ 	.word	0x00000000
        /*05f4*/ 	.short	0x010a
        /*05f6*/ 	.byte	0x04
	.zero		1


	//   ....[79]....
        /*05f8*/ 	.word	0x00003500
        /*05fc*/ 	.word	0x000000ff
        /*0600*/ 	.word	0x00000130
        /*0604*/ 	.short	0x010a
        /*0606*/ 	.byte	0x08
	.zero		1


	//   ....[80]....
        /*0608*/ 	.word	0x000035e0
        /*060c*/ 	.word	0x000000ff
        /*0610*/ 	.word	0x00000000
        /*0614*/ 	.short	0x010a
        /*0616*/ 	.byte	0x07
	.zero		1


	//   ....[81]....
        /*0618*/ 	.word	0x00003720
        /*061c*/ 	.word	0x000000ff
        /*0620*/ 	.word	0x00000000
        /*0624*/ 	.short	0x010a
        /*0626*/ 	.byte	0x04
	.zero		1


	//   ....[82]....
        /*0628*/ 	.word	0x00003910
        /*062c*/ 	.word	0x000000ff
        /*0630*/ 	.word	0x00000000
        /*0634*/ 	.short	0x010a
        /*0636*/ 	.byte	0x05
	.zero		1


	//   ....[83]....
        /*0638*/ 	.word	0x000039a0
        /*063c*/ 	.word	0x000000ff
        /*0640*/ 	.word	0x00000000
        /*0644*/ 	.short	0x010a
        /*0646*/ 	.byte	0x05
	.zero		1


	//   ....[84]....
        /*0648*/ 	.word	0x00003a30
        /*064c*/ 	.word	0x000000ff
        /*0650*/ 	.word	0x00000000
        /*0654*/ 	.short	0x010a
        /*0656*/ 	.byte	0x05
	.zero		1


	//   ....[85]....
        /*0658*/ 	.word	0x00003ac0
        /*065c*/ 	.word	0x000000ff
        /*0660*/ 	.word	0x00000000
        /*0664*/ 	.short	0x010a
        /*0666*/ 	.byte	0x07
	.zero		1


	//   ....[86]....
        /*0668*/ 	.word	0x00003f40
        /*066c*/ 	.word	0x00000000
        /*0670*/ 	.word	0x000000f0
        /*0674*/ 	.short	0x010a
        /*0676*/ 	.byte	0xff
	.zero		1


	//   ....[87]....
        /*0678*/ 	.word	0x00004000
        /*067c*/ 	.word	0x00000000
        /*0680*/ 	.word	0x00000000
        /*0684*/ 	.short	0x0101
        /*0686*/ 	.byte	0xff
	.zero		1


	//   ....[88]....
        /*0688*/ 	.word	0x00004320
        /*068c*/ 	.word	0x000000ff
        /*0690*/ 	.word	0x000000e8
        /*0694*/ 	.short	0x010a
        /*0696*/ 	.byte	0x07
	.zero		1


	//   ....[89]....
        /*0698*/ 	.word	0x00004510
        /*069c*/ 	.word	0x000000ff
        /*06a0*/ 	.word	0x000000c0
        /*06a4*/ 	.short	0x010a
        /*06a6*/ 	.byte	0x07
	.zero		1


	//   ....[90]....
        /*06a8*/ 	.word	0x00004680
        /*06ac*/ 	.word	0x000000ff
        /*06b0*/ 	.word	0x000000a0
        /*06b4*/ 	.short	0x010b
        /*06b6*/ 	.byte	0x07
	.zero		1


	//   ....[91]....
        /*06b8*/ 	.word	0x00004690
        /*06bc*/ 	.word	0x000000ff
        /*06c0*/ 	.word	0x00000000
        /*06c4*/ 	.short	0x0101
        /*06c6*/ 	.byte	0x08
	.zero		1


	//   ....[92]....
        /*06c8*/ 	.word	0x000046b0
        /*06cc*/ 	.word	0x000000ff
        /*06d0*/ 	.word	0x000000c8
        /*06d4*/ 	.short	0x010a
        /*06d6*/ 	.byte	0x07
	.zero		1


	//   ....[93]....
        /*06d8*/ 	.word	0x00004810
        /*06dc*/ 	.word	0x000000ff
        /*06e0*/ 	.word	0x000000a8
        /*06e4*/ 	.short	0x010b
        /*06e6*/ 	.byte	0x07
	.zero		1


	//   ....[94]....
        /*06e8*/ 	.word	0x00004820
        /*06ec*/ 	.word	0x000000ff
        /*06f0*/ 	.word	0x00000000
        /*06f4*/ 	.short	0x0101
        /*06f6*/ 	.byte	0x08
	.zero		1


	//   ....[95]....
        /*06f8*/ 	.word	0x00004830
        /*06fc*/ 	.word	0x000000ff
        /*0700*/ 	.word	0x000000d0
        /*0704*/ 	.short	0x010a
        /*0706*/ 	.byte	0x07
	.zero		1


	//   ....[96]....
        /*0708*/ 	.word	0x000049d0
        /*070c*/ 	.word	0x000000ff
        /*0710*/ 	.word	0x000000b0
        /*0714*/ 	.short	0x010b
        /*0716*/ 	.byte	0x07
	.zero		1


	//   ....[97]....
        /*0718*/ 	.word	0x00004a40
        /*071c*/ 	.word	0x000000ff
        /*0720*/ 	.word	0x00000000
        /*0724*/ 	.short	0x0101
        /*0726*/ 	.byte	0x08
	.zero		1


	//   ....[98]....
        /*0728*/ 	.word	0x00004a70
        /*072c*/ 	.word	0x000000ff
        /*0730*/ 	.word	0x000000d8
        /*0734*/ 	.short	0x010a
        /*0736*/ 	.byte	0x07
	.zero		1


	//   ....[99]....
        /*0738*/ 	.word	0x00004c80
        /*073c*/ 	.word	0x000000ff
        /*0740*/ 	.word	0x000000b8
        /*0744*/ 	.short	0x010b
        /*0746*/ 	.byte	0x07
	.zero		1


	//   ....[100]....
        /*0748*/ 	.word	0x00004ca0
        /*074c*/ 	.word	0x000000ff
        /*0750*/ 	.word	0x00000000
        /*0754*/ 	.short	0x0101
        /*0756*/ 	.byte	0x0d
	.zero		1


	//   ....[101]....
        /*0758*/ 	.word	0x00004cd0
        /*075c*/ 	.word	0x000000ff
        /*0760*/ 	.word	0x000000c0
        /*0764*/ 	.short	0x010a
        /*0766*/ 	.byte	0x07
	.zero		1


	//   ....[102]....
        /*0768*/ 	.word	0x00004cf0
        /*076c*/ 	.word	0x000000ff
        /*0770*/ 	.word	0x000000c8
        /*0774*/ 	.short	0x010a
        /*0776*/ 	.byte	0x07
	.zero		1


	//   ....[103]....
        /*0778*/ 	.word	0x00004d10
        /*077c*/ 	.word	0x000000ff
        /*0780*/ 	.word	0x000000d0
        /*0784*/ 	.short	0x010a
        /*0786*/ 	.byte	0x07
	.zero		1


	//   ....[104]....
        /*0788*/ 	.word	0x00004d50
        /*078c*/ 	.word	0x00000000
        /*0790*/ 	.word	0x000000d8
        /*0794*/ 	.short	0x010a
        /*0796*/ 	.byte	0xff
	.zero		1


	//   ....[105]....
        /*0798*/ 	.word	0x000050a0
        /*079c*/ 	.word	0x00000000
        /*07a0*/ 	.word	0x000000f0
        /*07a4*/ 	.short	0x010a
        /*07a6*/ 	.byte	0xff
	.zero		1


	//   ....[106]....
        /*07a8*/ 	.word	0x000051b0
        /*07ac*/ 	.word	0x00000000
        /*07b0*/ 	.word	0x00000000
        /*07b4*/ 	.short	0x0101
        /*07b6*/ 	.byte	0xff
	.zero		1


	//   ....[107]....
        /*07b8*/ 	.word	0x00005c00
        /*07bc*/ 	.word	0x00000000
        /*07c0*/ 	.word	0x000000a0
        /*07c4*/ 	.short	0x010a
        /*07c6*/ 	.byte	0xff
	.zero		1


	//   ....[108]....
        /*07c8*/ 	.word	0x00005c70
        /*07cc*/ 	.word	0x0000006c
        /*07d0*/ 	.word	0x00000110
        /*07d4*/ 	.short	0x010a
        /*07d6*/ 	.byte	0xff
	.zero		1


	//   ....[109]....
        /*07d8*/ 	.word	0x00005d50
        /*07dc*/ 	.word	0x00000000
        /*07e0*/ 	.word	0x000000a0
        /*07e4*/ 	.short	0x010a
        /*07e6*/ 	.byte	0xff
	.zero		1


	//   ....[110]....
        /*07e8*/ 	.word	0x00005e70
        /*07ec*/ 	.word	0x00000000
        /*07f0*/ 	.word	0x00000000
        /*07f4*/ 	.short	0x0101
        /*07f6*/ 	.byte	0xff
	.zero		1


	//   ....[111]....
        /*07f8*/ 	.word	0x00005ef0
        /*07fc*/ 	.word	0x0000006c
        /*0800*/ 	.word	0x00000110
        /*0804*/ 	.short	0x010a
        /*0806*/ 	.byte	0xff
	.zero		1


	//   ....[112]....
        /*0808*/ 	.word	0x00006a70
        /*080c*/ 	.word	0x00000037
        /*0810*/ 	.word	0x000000a0
        /*0814*/ 	.short	0x010a
        /*0816*/ 	.byte	0xff
	.zero		1


	//   ....[113]....
        /*0818*/ 	.word	0x00006b20
        /*081c*/ 	.word	0x00000037
        /*0820*/ 	.word	0x000000a0
        /*0824*/ 	.short	0x010a
        /*0826*/ 	.byte	0xff
	.zero		1


	//   ....[114]....
        /*0828*/ 	.word	0x00006c40
        /*082c*/ 	.word	0x00000000
        /*0830*/ 	.word	0x00000000
        /*0834*/ 	.short	0x0101
        /*0836*/ 	.byte	0xff
	.zero		1


	//   ....[115]....
        /*0838*/ 	.word	0x000077b0
        /*083c*/ 	.word	0x00000049
        /*0840*/ 	.word	0x000000a0
        /*0844*/ 	.short	0x010a
        /*0846*/ 	.byte	0xff
	.zero		1


	//   ....[116]....
        /*0848*/ 	.word	0x00007860
        /*084c*/ 	.word	0x00000049
        /*0850*/ 	.word	0x000000a0
        /*0854*/ 	.short	0x010a
        /*0856*/ 	.byte	0xff
	.zero		1


	//   ....[117]....
        /*0858*/ 	.word	0x00007980
        /*085c*/ 	.word	0x00000002
        /*0860*/ 	.word	0x00000000
        /*0864*/ 	.short	0x0101
        /*0866*/ 	.byte	0xff
	.zero		1


	//   ....[118]....
        /*0868*/ 	.word	0x00008520
        /*086c*/ 	.word	0x0000004c
        /*0870*/ 	.word	0x000000a0
        /*0874*/ 	.short	0x010a
        /*0876*/ 	.byte	0xff
	.zero		1


	//   ....[119]....
        /*0878*/ 	.word	0x000085d0
        /*087c*/ 	.word	0x0000004c
        /*0880*/ 	.word	0x000000a0
        /*0884*/ 	.short	0x010a
        /*0886*/ 	.byte	0xff
	.zero		1


	//   ....[120]....
        /*0888*/ 	.word	0x000086f0
        /*088c*/ 	.word	0x00000000
        /*0890*/ 	.word	0x00000000
        /*0894*/ 	.short	0x0101
        /*0896*/ 	.byte	0xff
	.zero		1


	//   ....[121]....
        /*0898*/ 	.word	0x00008aa0
        /*089c*/ 	.word	0x000000ff
        /*08a0*/ 	.word	0x00000000
        /*08a4*/ 	.short	0x0101
        /*08a6*/ 	.byte	0x05
	.zero		1


	//   ....[122]....
        /*08a8*/ 	.word	0x000093e0
        /*08ac*/ 	.word	0x00000003
        /*08b0*/ 	.word	0x00000160
        /*08b4*/ 	.short	0x010a
        /*08b6*/ 	.byte	0xff
	.zero		1


	//   ....[123]....
        /*08b8*/ 	.word	0x00009440
        /*08bc*/ 	.word	0x00000002
        /*08c0*/ 	.word	0x00000050
        /*08c4*/ 	.short	0x010a
        /*08c6*/ 	.byte	0xff
	.zero		1


	//   ....[124]....
        /*08c8*/ 	.word	0x000094a0
        /*08cc*/ 	.word	0x00000002
        /*08d0*/ 	.word	0x00000050
        /*08d4*/ 	.short	0x010a
        /*08d6*/ 	.byte	0xff
	.zero		1


	//   ....[125]....
        /*08d8*/ 	.word	0x000094f0
        /*08dc*/ 	.word	0x00000002
        /*08e0*/ 	.word	0x000000f0
        /*08e4*/ 	.short	0x010a
        /*08e6*/ 	.byte	0xff
	.zero		1


	//   ....[126]....
        /*08e8*/ 	.word	0x00009550
        /*08ec*/ 	.word	0x00000000
        /*08f0*/ 	.word	0x00000000
        /*08f4*/ 	.short	0x010a
        /*08f6*/ 	.byte	0xff
	.zero		1


	//   ....[127]....
        /*08f8*/ 	.word	0x000095b0
        /*08fc*/ 	.word	0x00000000
        /*0900*/ 	.word	0x00000000
        /*0904*/ 	.short	0x010a
        /*0906*/ 	.byte	0xff
	.zero		1


	//   ....[128]....
        /*0908*/ 	.word	0x00009610
        /*090c*/ 	.word	0x00000000
        /*0910*/ 	.word	0x00000000
        /*0914*/ 	.short	0x010a
        /*0916*/ 	.byte	0xff
	.zero		1


	//   ....[129]....
        /*0918*/ 	.word	0x00009670
        /*091c*/ 	.word	0x00000000
        /*0920*/ 	.word	0x00000000
        /*0924*/ 	.short	0x010a
        /*0926*/ 	.byte	0xff
	.zero		1


	//   ....[130]....
        /*0928*/ 	.word	0x000096d0
        /*092c*/ 	.word	0x00000000
        /*0930*/ 	.word	0x00000000
        /*0934*/ 	.short	0x010a
        /*0936*/ 	.byte	0xff
	.zero		1


	//   ....[131]....
        /*0938*/ 	.word	0x00009730
        /*093c*/ 	.word	0x00000000
        /*0940*/ 	.word	0x00000000
        /*0944*/ 	.short	0x010a
        /*0946*/ 	.byte	0xff
	.zero		1


	//   ....[132]....
        /*0948*/ 	.word	0x00009790
        /*094c*/ 	.word	0x00000000
        /*0950*/ 	.word	0x00000000
        /*0954*/ 	.short	0x010a
        /*0956*/ 	.byte	0xff
	.zero		1


	//   ....[133]....
        /*0958*/ 	.word	0x000097f0
        /*095c*/ 	.word	0x00000000
        /*0960*/ 	.word	0x00000000
        /*0964*/ 	.short	0x010a
        /*0966*/ 	.byte	0xff
	.zero		1


	//   ....[134]....
        /*0968*/ 	.word	0x00009850
        /*096c*/ 	.word	0x00000000
        /*0970*/ 	.word	0x00000000
        /*0974*/ 	.short	0x010a
        /*0976*/ 	.byte	0xff
	.zero		1


	//   ....[135]....
        /*0978*/ 	.word	0x000098a0
        /*097c*/ 	.word	0x00000000
        /*0980*/ 	.word	0x00000150
        /*0984*/ 	.short	0x010a
        /*0986*/ 	.byte	0xff
	.zero		1


	//   ....[136]....
        /*0988*/ 	.word	0x00009900
        /*098c*/ 	.word	0x00000000
        /*0990*/ 	.word	0x00000100
        /*0994*/ 	.short	0x010a
        /*0996*/ 	.byte	0xff
	.zero		1


	//   ....[137]....
        /*0998*/ 	.word	0x00009950
        /*099c*/ 	.word	0x00000000
        /*09a0*/ 	.word	0x000000f0
        /*09a4*/ 	.short	0x010a
        /*09a6*/ 	.byte	0xff
	.zero		1


	//   ....[138]....
        /*09a8*/ 	.word	0x000099b0
        /*09ac*/ 	.word	0x00000000
        /*09b0*/ 	.word	0x00000100
        /*09b4*/ 	.short	0x010a
        /*09b6*/ 	.byte	0xff
	.zero		1


	//   ....[139]....
        /*09b8*/ 	.word	0x00009a00
        /*09bc*/ 	.word	0x00000000
        /*09c0*/ 	.word	0x000000f0
        /*09c4*/ 	.short	0x010a
        /*09c6*/ 	.byte	0xff
	.zero		1


	//   ....[140]....
        /*09c8*/ 	.word	0x00009a60
        /*09cc*/ 	.word	0x00000003
        /*09d0*/ 	.word	0x00000130
        /*09d4*/ 	.short	0x010a
        /*09d6*/ 	.byte	0xff
	.zero		1


	//   ....[141]....
        /*09d8*/ 	.word	0x00009ac0
        /*09dc*/ 	.word	0x00000000
        /*09e0*/ 	.word	0x00000000
        /*09e4*/ 	.short	0x010a
        /*09e6*/ 	.byte	0xff
	.zero		1


	//   ....[142]....
        /*09e8*/ 	.word	0x00009b20
        /*09ec*/ 	.word	0x00000000
        /*09f0*/ 	.word	0x00000000
        /*09f4*/ 	.short	0x010a
        /*09f6*/ 	.byte	0xff
	.zero		1


	//   ....[143]....
        /*09f8*/ 	.word	0x00009b80
        /*09fc*/ 	.word	0x00000000
        /*0a00*/ 	.word	0x00000000
        /*0a04*/ 	.short	0x010a
        /*0a06*/ 	.byte	0xff
	.zero		1


	//   ....[144]....
        /*0a08*/ 	.word	0x00009be0
        /*0a0c*/ 	.word	0x00000000
        /*0a10*/ 	.word	0x00000000
        /*0a14*/ 	.short	0x010a
        /*0a16*/ 	.byte	0xff
	.zero		1


	//   ....[145]....
        /*0a18*/ 	.word	0x00009c40
        /*0a1c*/ 	.word	0x00000000
        /*0a20*/ 	.word	0x00000000
        /*0a24*/ 	.short	0x010a
        /*0a26*/ 	.byte	0xff
	.zero		1


	//   ....[146]....
        /*0a28*/ 	.word	0x00009c90
        /*0a2c*/ 	.word	0x00000000
        /*0a30*/ 	.word	0x000000f0
        /*0a34*/ 	.short	0x010a
        /*0a36*/ 	.byte	0xff
	.zero		1


	//   ....[147]....
        /*0a38*/ 	.word	0x00009cf0
        /*0a3c*/ 	.word	0x00000000
        /*0a40*/ 	.word	0x000000e8
        /*0a44*/ 	.short	0x010a
        /*0a46*/ 	.byte	0xff
	.zero		1


	//   ....[148]....
        /*0a48*/ 	.word	0x00009d50
        /*0a4c*/ 	.word	0x00000003
        /*0a50*/ 	.word	0x000000c0
        /*0a54*/ 	.short	0x010a
        /*0a56*/ 	.byte	0xff
	.zero		1


	//   ....[149]....
        /*0a58*/ 	.word	0x00009db0
        /*0a5c*/ 	.word	0x00000003
        /*0a60*/ 	.word	0x000000c8
        /*0a64*/ 	.short	0x010a
        /*0a66*/ 	.byte	0xff
	.zero		1


	//   ....[150]....
        /*0a68*/ 	.word	0x00009e10
        /*0a6c*/ 	.word	0x00000003
        /*0a70*/ 	.word	0x000000d0
        /*0a74*/ 	.short	0x010a
        /*0a76*/ 	.byte	0xff
	.zero		1


	//   ....[151]....
        /*0a78*/ 	.word	0x00009e70
        /*0a7c*/ 	.word	0x00000003
        /*0a80*/ 	.word	0x000000d8
        /*0a84*/ 	.short	0x010a
        /*0a86*/ 	.byte	0xff
	.zero		1


	//   ....[152]....
        /*0a88*/ 	.word	0x00009ed0
        /*0a8c*/ 	.word	0x00000000
        /*0a90*/ 	.word	0x000000c0
        /*0a94*/ 	.short	0x010a
        /*0a96*/ 	.byte	0xff
	.zero		1


	//   ....[153]....
        /*0a98*/ 	.word	0x00009f30
        /*0a9c*/ 	.word	0x00000000
        /*0aa0*/ 	.word	0x000000c8
        /*0aa4*/ 	.short	0x010a
        /*0aa6*/ 	.byte	0xff
	.zero		1


	//   ....[154]....
        /*0aa8*/ 	.word	0x00009f90
        /*0aac*/ 	.word	0x00000000
        /*0ab0*/ 	.word	0x000000d0
        /*0ab4*/ 	.short	0x010a
        /*0ab6*/ 	.byte	0xff
	.zero		1


	//   ....[155]....
        /*0ab8*/ 	.word	0x00009fe0
        /*0abc*/ 	.word	0x00000000
        /*0ac0*/ 	.word	0x000000f0
        /*0ac4*/ 	.short	0x010a
        /*0ac6*/ 	.byte	0xff
	.zero		1


	//   ....[156]....
        /*0ac8*/ 	.word	0x0000a030
        /*0acc*/ 	.word	0x00000000
        /*0ad0*/ 	.word	0x000000a0
        /*0ad4*/ 	.short	0x010a
        /*0ad6*/ 	.byte	0xff
	.zero		1


	//   ....[157]....
        /*0ad8*/ 	.word	0x0000a080
        /*0adc*/ 	.word	0x0000006c
        /*0ae0*/ 	.word	0x00000110
        /*0ae4*/ 	.short	0x010a
        /*0ae6*/ 	.byte	0xff
	.zero		1


	//   ....[158]....
        /*0ae8*/ 	.word	0x0000a0d0
        /*0aec*/ 	.word	0x00000037
        /*0af0*/ 	.word	0x000000a0
        /*0af4*/ 	.short	0x010a
        /*0af6*/ 	.byte	0xff
	.zero		1


	//   ....[159]....
        /*0af8*/ 	.word	0x0000a120
        /*0afc*/ 	.word	0x00000049
        /*0b00*/ 	.word	0x000000a0
        /*0b04*/ 	.short	0x010a
        /*0b06*/ 	.byte	0xff
	.zero		1


	//   ....[160]....
        /*0b08*/ 	.word	0x0000a170
        /*0b0c*/ 	.word	0x0000004c
        /*0b10*/ 	.word	0x000000a0
        /*0b14*/ 	.short	0x010a
        /*0b16*/ 	.byte	0xff
	.zero		1


	//----- nvinfo : EIATTR_NUM_MBARRIERS
	.align		4
.L_48:
        /*0b18*/ 	.byte	0x03, 0x38
        /*0b1a*/ 	.short	0x002e


	//----- nvinfo : EIATTR_EXIT_INSTR_OFFSETS
	.align		4
        /*0b1c*/ 	.byte	0x04, 0x1c
        /*0b1e*/ 	.short	(.L_50 - .L_49)


	//   ....[0]....
.L_49:
        /*0b20*/ 	.word	0x00002950


	//   ....[1]....
        /*0b24*/ 	.word	0x00002e40


	//   ....[2]....
        /*0b28*/ 	.word	0x00002ea0


	//   ....[3]....
        /*0b2c*/ 	.word	0x00003d20


	//   ....[4]....
        /*0b30*/ 	.word	0x00004d80


	//   ....[5]....
        /*0b34*/ 	.word	0x00004dc0


	//   ....[6]....
        /*0b38*/ 	.word	0x000093d0


	//----- nvinfo : EIATTR_MAX_THREADS
	.align		4
.L_50:
        /*0b3c*/ 	.byte	0x04, 0x05
        /*0b3e*/ 	.short	(.L_52 - .L_51)
.L_51:
        /*0b40*/ 	.word	0x00000100
        /*0b44*/ 	.word	0x00000001
        /*0b48*/ 	.word	0x00000001


	//----- nvinfo : EIATTR_CRS_STACK_SIZE
	.align		4
.L_52:
        /*0b4c*/ 	.byte	0x04, 0x1e
        /*0b4e*/ 	.short	(.L_54 - .L_53)
.L_53:
        /*0b50*/ 	.word	0x00000000


	//----- nvinfo : EIATTR_CBANK_PARAM_SIZE
	.align		4
.L_54:
        /*0b54*/ 	.byte	0x03, 0x19
        /*0b56*/ 	.short	0x0800


	//----- nvinfo : EIATTR_PARAM_CBANK
	.align		4
        /*0b58*/ 	.byte	0x04, 0x0a
        /*0b5a*/ 	.short	(.L_56 - .L_55)
	.align		4
.L_55:
        /*0b5c*/ 	.word	index@(.nv.constant0._ZN7cutlass13device_kernelINS_4gemm6kernel13GemmUniversalIN4cute5tupleIJiiiiEEENS1_10collective13CollectiveMmaINS1_35MainloopSm100TmaUmmaWarpSpecializedILi10ELi2ELi4ENS5_IJNS4_1CILi1EEESB_SB_EEEEENS5_IJNSA_ILi64EEENSA_ILi256EEESE_EEEaNS5_IJlSB_lEEEaSH_NS4_8TiledMMAINS4_8MMA_AtomIJNS4_15SM100_MMA_S8_SSIaaiLi64ELi256ELNS4_4UMMA5MajorE0ELSM_0ELNSL_8SaturateE0EEEEEENS4_6LayoutISC_NS5_IJNSA_ILi0EEESR_SR_EEEEENS5_IJNS4_10UnderscoreESU_SU_EEEEENS4_13SM90_TMA_LOADENS4_14ComposedLayoutINS4_7SwizzleILi2ELi4ELi3EEENS4_18smem_ptr_flag_bitsILi8EEENSQ_INS5_IJNSA_ILi8EEESE_EEENS5_IJSE_SB_EEEEEEEvNS4_8identityESX_S17_vS18_EENS_8epilogue10collective18CollectiveEpilogueINS1A_23Sm100TmaWarpSpecializedILi4ELi2ELi32ELb0ELb0EEEJSG_NS5_IJNSQ_ISE_SB_EES1F_EEEaSH_aSH_NS1A_6fusion15FusionCallbacksIS1E_NS1H_17LinearCombinationIaiaiLNS_15FloatRoundStyleE2EEESG_S1G_JEEENS4_5SM1004TMEM4LOAD26SM100_TMEM_LOAD_16dp32b32xESX_S17_NS4_39AutoVectorizingCopyWithAssumedAlignmentILi128EEENS4_14SM90_TMA_STOREES17_S1S_S1S_EEEvvEEEEvNT_6ParamsE)
        /*0b60*/ 	.short	0x0380
        /*0b62*/ 	.short	0x0800


	//----- nvinfo : EIATTR_SW_WAR
	.align		4
.L_56:
        /*0b64*/ 	.byte	0x04, 0x36
        /*0b66*/ 	.short	(.L_58 - .L_57)
.L_57:
        /*0b68*/ 	.word	0x00000008
.L_58:


//--------------------- .nv.callgraph             --------------------------
	.section	.nv.callgraph,"",@"SHT_CUDA_CALLGRAPH"
	.align	4
	.sectionentsize	8
	.align		4
        /*0000*/ 	.word	0x00000000
	.align		4
        /*0004*/ 	.word	0xffffffff
	.align		4
        /*0008*/ 	.word	index@(_ZN7cutlass13device_kernelINS_4gemm6kernel13GemmUniversalIN4cute5tupleIJiiiiEEENS1_10collective13CollectiveMmaINS1_35MainloopSm100TmaUmmaWarpSpecializedILi10ELi2ELi4ENS5_IJNS4_1CILi1EEESB_SB_EEEEENS5_IJNSA_ILi64EEENSA_ILi256EEESE_EEEaNS5_IJlSB_lEEEaSH_NS4_8TiledMMAINS4_8MMA_AtomIJNS4_15SM100_MMA_S8_SSIaaiLi64ELi256ELNS4_4UMMA5MajorE0ELSM_0ELNSL_8SaturateE0EEEEEENS4_6LayoutISC_NS5_IJNSA_ILi0EEESR_SR_EEEEENS5_IJNS4_10UnderscoreESU_SU_EEEEENS4_13SM90_TMA_LOADENS4_14ComposedLayoutINS4_7SwizzleILi2ELi4ELi3EEENS4_18smem_ptr_flag_bitsILi8EEENSQ_INS5_IJNSA_ILi8EEESE_EEENS5_IJSE_SB_EEEEEEEvNS4_8identityESX_S17_vS18_EENS_8epilogue10collective18CollectiveEpilogueINS1A_23Sm100TmaWarpSpecializedILi4ELi2ELi32ELb0ELb0EEEJSG_NS5_IJNSQ_ISE_SB_EES1F_EEEaSH_aSH_NS1A_6fusion15FusionCallbacksIS1E_NS1H_17LinearCombinationIaiaiLNS_15FloatRoundStyleE2EEESG_S1G_JEEENS4_5SM1004TMEM4LOAD26SM100_TMEM_LOAD_16dp32b32xESX_S17_NS4_39AutoVectorizingCopyWithAssumedAlignmentILi128EEENS4_14SM90_TMA_STOREES17_S1S_S1S_EEEvvEEEEvNT_6ParamsE)
	.align		4
        /*000c*/ 	.word	index@(__assertfail)
	.align		4
        /*0010*/ 	.word	0x00000000
	.align		4
        /*0014*/ 	.word	0xfffffffe
	.align		4
        /*0018*/ 	.word	0x00000000
	.align		4
        /*001c*/ 	.word	0xfffffffd
	.align		4
        /*0020*/ 	.word	0x00000000
	.align		4
        /*0024*/ 	.word	0xfffffffc


//--------------------- .nv.constant4             --------------------------
	.section	.nv.constant4,"a",@progbits
	.align	8
	.align		8
.nv.constant4:
        /*0000*/ 	.dword	__assertfail
	.align		8
        /*0008*/ 	.dword	__unnamed_1
	.align		8
        /*0010*/ 	.dword	__unnamed_2
	.align		8
        /*0018*/ 	.dword	__unnamed_3
	.align		8
        /*0020*/ 	.dword	_ZN40_INTERNAL_81a247b9_4_k_cu_56629f63_314404cuda3std3__45__cpo5beginE
	.align		8
        /*0028*/ 	.dword	_ZN40_INTERNAL_81a247b9_4_k_cu_56629f63_314404cuda3std3__45__cpo3endE
	.align		8
        /*0030*/ 	.dword	_ZN40_INTERNAL_81a247b9_4_k_cu_56629f63_314404cuda3std3__45__cpo6cbeginE
	.align		8
        /*0038*/ 	.dword	_ZN40_INTERNAL_81a247b9_4_k_cu_56629f63_314404cuda3std3__45__cpo4cendE
	.align		8
        /*0040*/ 	.dword	_ZN40_INTERNAL_81a247b9_4_k_cu_56629f63_314404cuda3std3__442_GLOBAL__N__81a247b9_4_k_cu_56629f63_314406ignoreE
	.align		8
        /*0048*/ 	.dword	_ZN40_INTERNAL_81a247b9_4_k_cu_56629f63_314404cuda3std3__419piecewise_constructE
	.align		8
        /*0050*/ 	.dword	_ZN40_INTERNAL_81a247b9_4_k_cu_56629f63_314404cuda3std3__48in_placeE
	.align		8
        /*0058*/ 	.dword	_ZN40_INTERNAL_81a247b9_4_k_cu_56629f63_314404cuda3std6ranges3__45__cpo4swapE
	.align		8
        /*0060*/ 	.dword	_ZN40_INTERNAL_81a247b9_4_k_cu_56629f63_314404cuda3std6ranges3__45__cpo9iter_moveE
	.align		8
        /*0068*/ 	.dword	_ZN40_INTERNAL_81a247b9_4_k_cu_56629f63_314404cute7productE
	.align		8
        /*0070*/ 	.dword	_ZN40_INTERNAL_81a247b9_4_k_cu_56629f63_314404cute1_E
	.align		8
        /*0078*/ 	.dword	$str$25
	.align		8
        /*0080*/ 	.dword	$str$26
	.align		8
        /*0088*/ 	.dword	$str$27
	.align		8
        /*0090*/ 	.dword	$str$28


//--------------------- .text._ZN7cutlass13device_kernelINS_4gemm6kernel13GemmUniversalIN4cute5tupleIJiiiiEEENS1_10collective13CollectiveMmaINS1_35MainloopSm100TmaUmmaWarpSpecializedILi10ELi2ELi4ENS5_IJNS4_1CILi1EEESB_SB_EEEEENS5_IJNSA_ILi64EEENSA_ILi256EEESE_EEEaNS5_IJlSB_lEEEaSH_NS4_8TiledMMAINS4_8MMA_AtomIJNS4_15SM100_MMA_S8_SSIaaiLi64ELi256ELNS4_4UMMA5MajorE0ELSM_0ELNSL_8SaturateE0EEEEEENS4_6LayoutISC_NS5_IJNSA_ILi0EEESR_SR_EEEEENS5_IJNS4_10UnderscoreESU_SU_EEEEENS4_13SM90_TMA_LOADENS4_14ComposedLayoutINS4_7SwizzleILi2ELi4ELi3EEENS4_18smem_ptr_flag_bitsILi8EEENSQ_INS5_IJNSA_ILi8EEESE_EEENS5_IJSE_SB_EEEEEEEvNS4_8identityESX_S17_vS18_EENS_8epilogue10collective18CollectiveEpilogueINS1A_23Sm100TmaWarpSpecializedILi4ELi2ELi32ELb0ELb0EEEJSG_NS5_IJNSQ_ISE_SB_EES1F_EEEaSH_aSH_NS1A_6fusion15FusionCallbacksIS1E_NS1H_17LinearCombinationIaiaiLNS_15FloatRoundStyleE2EEESG_S1G_JEEENS4_5SM1004TMEM4LOAD26SM100_TMEM_LOAD_16dp32b32xESX_S17_NS4_39AutoVectorizingCopyWithAssumedAlignmentILi128EEENS4_14SM90_TMA_STOREES17_S1S_S1S_EEEvvEEEEvNT_6ParamsE --------------------------
	.section	.text._ZN7cutlass13device_kernelINS_4gemm6kernel13GemmUniversalIN4cute5tupleIJiiiiEEENS1_10collective13CollectiveMmaINS1_35MainloopSm100TmaUmmaWarpSpecializedILi10ELi2ELi4ENS5_IJNS4_1CILi1EEESB_SB_EEEEENS5_IJNSA_ILi64EEENSA_ILi256EEESE_EEEaNS5_IJlSB_lEEEaSH_NS4_8TiledMMAINS4_8MMA_AtomIJNS4_15SM100_MMA_S8_SSIaaiLi64ELi256ELNS4_4UMMA5MajorE0ELSM_0ELNSL_8SaturateE0EEEEEENS4_6LayoutISC_NS5_IJNSA_ILi0EEESR_SR_EEEEENS5_IJNS4_10UnderscoreESU_SU_EEEEENS4_13SM90_TMA_LOADENS4_14ComposedLayoutINS4_7SwizzleILi2ELi4ELi3EEENS4_18smem_ptr_flag_bitsILi8EEENSQ_INS5_IJNSA_ILi8EEESE_EEENS5_IJSE_SB_EEEEEEEvNS4_8identityESX_S17_vS18_EENS_8epilogue10collective18CollectiveEpilogueINS1A_23Sm100TmaWarpSpecializedILi4ELi2ELi32ELb0ELb0EEEJSG_NS5_IJNSQ_ISE_SB_EES1F_EEEaSH_aSH_NS1A_6fusion15FusionCallbacksIS1E_NS1H_17LinearCombinationIaiaiLNS_15FloatRoundStyleE2EEESG_S1G_JEEENS4_5SM1004TMEM4LOAD26SM100_TMEM_LOAD_16dp32b32xESX_S17_NS4_39AutoVectorizingCopyWithAssumedAlignmentILi128EEENS4_14SM90_TMA_STOREES17_S1S_S1S_EEEvvEEEEvNT_6ParamsE,"ax",@progbits
	.align	128
.text._ZN7cutlass13device_kernelINS_4gemm6kernel13GemmUniversalIN4cute5tupleIJiiiiEEENS1_10collective13CollectiveMmaINS1_35MainloopSm100TmaUmmaWarpSpecializedILi10ELi2ELi4ENS5_IJNS4_1CILi1EEESB_SB_EEEEENS5_IJNSA_ILi64EEENSA_ILi256EEESE_EEEaNS5_IJlSB_lEEEaSH_NS4_8TiledMMAINS4_8MMA_AtomIJNS4_15SM100_MMA_S8_SSIaaiLi64ELi256ELNS4_4UMMA5MajorE0ELSM_0ELNSL_8SaturateE0EEEEEENS4_6LayoutISC_NS5_IJNSA_ILi0EEESR_SR_EEEEENS5_IJNS4_10UnderscoreESU_SU_EEEEENS4_13SM90_TMA_LOADENS4_14ComposedLayoutINS4_7SwizzleILi2ELi4ELi3EEENS4_18smem_ptr_flag_bitsILi8EEENSQ_INS5_IJNSA_ILi8EEESE_EEENS5_IJSE_SB_EEEEEEEvNS4_8identityESX_S17_vS18_EENS_8epilogue10collective18CollectiveEpilogueINS1A_23Sm100TmaWarpSpecializedILi4ELi2ELi32ELb0ELb0EEEJSG_NS5_IJNSQ_ISE_SB_EES1F_EEEaSH_aSH_NS1A_6fusion15FusionCallbacksIS1E_NS1H_17LinearCombinationIaiaiLNS_15FloatRoundStyleE2EEESG_S1G_JEEENS4_5SM1004TMEM4LOAD26SM100_TMEM_LOAD_16dp32b32xESX_S17_NS4_39AutoVectorizingCopyWithAssumedAlignmentILi128EEENS4_14SM90_TMA_STOREES17_S1S_S1S_EEEvvEEEEvNT_6ParamsE:
        .type           _ZN7cutlass13device_kernelINS_4gemm6kernel13GemmUniversalIN4cute5tupleIJiiiiEEENS1_10collective13CollectiveMmaINS1_35MainloopSm100TmaUmmaWarpSpecializedILi10ELi2ELi4ENS5_IJNS4_1CILi1EEESB_SB_EEEEENS5_IJNSA_ILi64EEENSA_ILi256EEESE_EEEaNS5_IJlSB_lEEEaSH_NS4_8TiledMMAINS4_8MMA_AtomIJNS4_15SM100_MMA_S8_SSIaaiLi64ELi256ELNS4_4UMMA5MajorE0ELSM_0ELNSL_8SaturateE0EEEEEENS4_6LayoutISC_NS5_IJNSA_ILi0EEESR_SR_EEEEENS5_IJNS4_10UnderscoreESU_SU_EEEEENS4_13SM90_TMA_LOADENS4_14ComposedLayoutINS4_7SwizzleILi2ELi4ELi3EEENS4_18smem_ptr_flag_bitsILi8EEENSQ_INS5_IJNSA_ILi8EEESE_EEENS5_IJSE_SB_EEEEEEEvNS4_8identityESX_S17_vS18_EENS_8epilogue10collective18CollectiveEpilogueINS1A_23Sm100TmaWarpSpecializedILi4ELi2ELi32ELb0ELb0EEEJSG_NS5_IJNSQ_ISE_SB_EES1F_EEEaSH_aSH_NS1A_6fusion15FusionCallbacksIS1E_NS1H_17LinearCombinationIaiaiLNS_15FloatRoundStyleE2EEESG_S1G_JEEENS4_5SM1004TMEM4LOAD26SM100_TMEM_LOAD_16dp32b32xESX_S17_NS4_39AutoVectorizingCopyWithAssumedAlignmentILi128EEENS4_14SM90_TMA_STOREES17_S1S_S1S_EEEvvEEEEvNT_6ParamsE,@function
        .size           _ZN7cutlass13device_kernelINS_4gemm6kernel13GemmUniversalIN4cute5tupleIJiiiiEEENS1_10collective13CollectiveMmaINS1_35MainloopSm100TmaUmmaWarpSpecializedILi10ELi2ELi4ENS5_IJNS4_1CILi1EEESB_SB_EEEEENS5_IJNSA_ILi64EEENSA_ILi256EEESE_EEEaNS5_IJlSB_lEEEaSH_NS4_8TiledMMAINS4_8MMA_AtomIJNS4_15SM100_MMA_S8_SSIaaiLi64ELi256ELNS4_4UMMA5MajorE0ELSM_0ELNSL_8SaturateE0EEEEEENS4_6LayoutISC_NS5_IJNSA_ILi0EEESR_SR_EEEEENS5_IJNS4_10UnderscoreESU_SU_EEEEENS4_13SM90_TMA_LOADENS4_14ComposedLayoutINS4_7SwizzleILi2ELi4ELi3EEENS4_18smem_ptr_flag_bitsILi8EEENSQ_INS5_IJNSA_ILi8EEESE_EEENS5_IJSE_SB_EEEEEEEvNS4_8identityESX_S17_vS18_EENS_8epilogue10collective18CollectiveEpilogueINS1A_23Sm100TmaWarpSpecializedILi4ELi2ELi32ELb0ELb0EEEJSG_NS5_IJNSQ_ISE_SB_EES1F_EEEaSH_aSH_NS1A_6fusion15FusionCallbacksIS1E_NS1H_17LinearCombinationIaiaiLNS_15FloatRoundStyleE2EEESG_S1G_JEEENS4_5SM1004TMEM4LOAD26SM100_TMEM_LOAD_16dp32b32xESX_S17_NS4_39AutoVectorizingCopyWithAssumedAlignmentILi128EEENS4_14SM90_TMA_STOREES17_S1S_S1S_EEEvvEEEEvNT_6ParamsE,(.L_x_189 - _ZN7cutlass13device_kernelINS_4gemm6kernel13GemmUniversalIN4cute5tupleIJiiiiEEENS1_10collective13CollectiveMmaINS1_35MainloopSm100TmaUmmaWarpSpecializedILi10ELi2ELi4ENS5_IJNS4_1CILi1EEESB_SB_EEEEENS5_IJNSA_ILi64EEENSA_ILi256EEESE_EEEaNS5_IJlSB_lEEEaSH_NS4_8TiledMMAINS4_8MMA_AtomIJNS4_15SM100_MMA_S8_SSIaaiLi64ELi256ELNS4_4UMMA5MajorE0ELSM_0ELNSL_8SaturateE0EEEEEENS4_6LayoutISC_NS5_IJNSA_ILi0EEESR_SR_EEEEENS5_IJNS4_10UnderscoreESU_SU_EEEEENS4_13SM90_TMA_LOADENS4_14ComposedLayoutINS4_7SwizzleILi2ELi4ELi3EEENS4_18smem_ptr_flag_bitsILi8EEENSQ_INS5_IJNSA_ILi8EEESE_EEENS5_IJSE_SB_EEEEEEEvNS4_8identityESX_S17_vS18_EENS_8epilogue10collective18CollectiveEpilogueINS1A_23Sm100TmaWarpSpecializedILi4ELi2ELi32ELb0ELb0EEEJSG_NS5_IJNSQ_ISE_SB_EES1F_EEEaSH_aSH_NS1A_6fusion15FusionCallbacksIS1E_NS1H_17LinearCombinationIaiaiLNS_15FloatRoundStyleE2EEESG_S1G_JEEENS4_5SM1004TMEM4LOAD26SM100_TMEM_LOAD_16dp32b32xESX_S17_NS4_39AutoVectorizingCopyWithAssumedAlignmentILi128EEENS4_14SM90_TMA_STOREES17_S1S_S1S_EEEvvEEEEvNT_6ParamsE)
        .other          _ZN7cutlass13device_kernelINS_4gemm6kernel13GemmUniversalIN4cute5tupleIJiiiiEEENS1_10collective13CollectiveMmaINS1_35MainloopSm100TmaUmmaWarpSpecializedILi10ELi2ELi4ENS5_IJNS4_1CILi1EEESB_SB_EEEEENS5_IJNSA_ILi64EEENSA_ILi256EEESE_EEEaNS5_IJlSB_lEEEaSH_NS4_8TiledMMAINS4_8MMA_AtomIJNS4_15SM100_MMA_S8_SSIaaiLi64ELi256ELNS4_4UMMA5MajorE0ELSM_0ELNSL_8SaturateE0EEEEEENS4_6LayoutISC_NS5_IJNSA_ILi0EEESR_SR_EEEEENS5_IJNS4_10UnderscoreESU_SU_EEEEENS4_13SM90_TMA_LOADENS4_14ComposedLayoutINS4_7SwizzleILi2ELi4ELi3EEENS4_18smem_ptr_flag_bitsILi8EEENSQ_INS5_IJNSA_ILi8EEESE_EEENS5_IJSE_SB_EEEEEEEvNS4_8identityESX_S17_vS18_EENS_8epilogue10collective18CollectiveEpilogueINS1A_23Sm100TmaWarpSpecializedILi4ELi2ELi32ELb0ELb0EEEJSG_NS5_IJNSQ_ISE_SB_EES1F_EEEaSH_aSH_NS1A_6fusion15FusionCallbacksIS1E_NS1H_17LinearCombinationIaiaiLNS_15FloatRoundStyleE2EEESG_S1G_JEEENS4_5SM1004TMEM4LOAD26SM100_TMEM_LOAD_16dp32b32xESX_S17_NS4_39AutoVectorizingCopyWithAssumedAlignmentILi128EEENS4_14SM90_TMA_STOREES17_S1S_S1S_EEEvvEEEEvNT_6ParamsE,@"STO_CUDA_ENTRY STV_DEFAULT"
_ZN7cutlass13device_kernelINS_4gemm6kernel13GemmUniversalIN4cute5tupleIJiiiiEEENS1_10collective13CollectiveMmaINS1_35MainloopSm100TmaUmmaWarpSpecializedILi10ELi2ELi4ENS5_IJNS4_1CILi1EEESB_SB_EEEEENS5_IJNSA_ILi64EEENSA_ILi256EEESE_EEEaNS5_IJlSB_lEEEaSH_NS4_8TiledMMAINS4_8MMA_AtomIJNS4_15SM100_MMA_S8_SSIaaiLi64ELi256ELNS4_4UMMA5MajorE0ELSM_0ELNSL_8SaturateE0EEEEEENS4_6LayoutISC_NS5_IJNSA_ILi0EEESR_SR_EEEEENS5_IJNS4_10UnderscoreESU_SU_EEEEENS4_13SM90_TMA_LOADENS4_14ComposedLayoutINS4_7SwizzleILi2ELi4ELi3EEENS4_18smem_ptr_flag_bitsILi8EEENSQ_INS5_IJNSA_ILi8EEESE_EEENS5_IJSE_SB_EEEEEEEvNS4_8identityESX_S17_vS18_EENS_8epilogue10collective18CollectiveEpilogueINS1A_23Sm100TmaWarpSpecializedILi4ELi2ELi32ELb0ELb0EEEJSG_NS5_IJNSQ_ISE_SB_EES1F_EEEaSH_aSH_NS1A_6fusion15FusionCallbacksIS1E_NS1H_17LinearCombinationIaiaiLNS_15FloatRoundStyleE2EEESG_S1G_JEEENS4_5SM1004TMEM4LOAD26SM100_TMEM_LOAD_16dp32b32xESX_S17_NS4_39AutoVectorizingCopyWithAssumedAlignmentILi128EEENS4_14SM90_TMA_STOREES17_S1S_S1S_EEEvvEEEEvNT_6ParamsE:
[----:B------:R-:W1:Y:S01]  /*0000*/  LDC R1, c[0x0][0x37c] ;  /* 0x0000df00ff017b82 */ /* 0x000e620000000800 */
[----:B------:R-:W2:Y:S01]  /*0010*/  S2R R103, SR_TID.X ;  /* 0x0000000000677919 */ /* 0x000ea20000002100 */
[----:B------:R-:W3:Y:S01]  /*0020*/  LDCU.64 UR4, c[0x0][0x890] ;  /* 0x00011200ff0477ac */ /* 0x000ee20008000a00 */
[----:B------:R-:W-:Y:S02]  /*0030*/  PRMT R91, RZ, 0x7610, R91 ;  /* 0x00007610ff5b7816 */ /* 0x000fe4000000005b */
[----:B------:R-:W-:Y:S01]  /*0040*/  ELECT P5, URZ, PT ;  /* 0x0000000000ff782f */ /* 0x000fe200038a0000 */
[----:B------:R-:W4:Y:S01]  /*0050*/  LDCU.64 UR46, c[0x0][0x358] ;  /* 0x00006b00ff2e77ac */ /* 0x000f220008000a00 */
[----:B---3--:R-:W-:-:S04]  /*0060*/  UISETP.NE.U32.AND UP0, UPT, UR4, URZ, UPT ;  /* 0x000000ff0400728c */ /* 0x008fc8000bf05070 */
[----:B------:R-:W-:Y:S01]  /*0070*/  UISETP.NE.AND.EX UP0, UPT, UR5, URZ, UPT, UP0 ;  /* 0x000000ff0500728c */ /* 0x000fe2000bf05300 */
[----:B--2---:R-:W-:-:S05]  /*0080*/  SHF.R.U32.HI R96, RZ, 0x5, R103 ;  /* 0x00000005ff607819 */ /* 0x004fca0000011667 */
[----:B------:R-:W2:Y:S02]  /*0090*/  SHFL.IDX PT, R0, R96, RZ, 0x1f ;  /* 0x00001fff60007589 */ /* 0x000ea400000e0000 */
[----:B--2---:R-:W-:Y:S01]  /*00a0*/  R2UR UR8, R0 ;  /* 0x00000000000872ca */ /* 0x004fe200000e0000 */
[----:B-1--4-:R-:W-:-:S14]  /*00b0*/  BRA.U UP0, `(.L_x_0) ;  /* 0x00000001002c7547 */ /* 0x012fdc000b800000 */
[----:B------:R-:W1:Y:S02]  /*00c0*/  LDCU.64 UR6, c[0x0][0x888] ;  /* 0x00011100ff0677ac */ /* 0x000e640008000a00 */
[----:B-1----:R-:W-:-:S04]  /*00d0*/  UISETP.NE.U32.AND UP0, UPT, UR6, URZ, UPT ;  /* 0x000000ff0600728c */ /* 0x002fc8000bf05070 */
[----:B------:R-:W-:-:S09]  /*00e0*/  UISETP.NE.AND.EX UP0, UPT, UR7, URZ, UPT, UP0 ;  /* 0x000000ff0700728c */ /* 0x000fd2000bf05300 */
[----:B------:R-:W-:Y:S05]  /*00f0*/  BRA.U !UP0, `(.L_x_1) ;  /* 0x0000000108107547 */ /* 0x000fea000b800000 */
[----:B------:R-:W1:Y:S02]  /*0100*/  LDC.64 R50, c[0x0][0x888] ;  /* 0x00022200ff327b82 */ /* 0x000e640000000a00 */
[----:B-1----:R1:W5:Y:S01]  /*0110*/  LDG.E R50, desc[UR46][R50.64] ;  /* 0x0000002e32327981 */ /* 0x002362000c1e1900 */
[----:B------:R-:W-:Y:S01]  /*0120*/  HFMA2 R91, -RZ, RZ, 0, 5.9604644775390625e-08 ;  /* 0x00000001ff5b7431 */ /* 0x000fe200000001ff */
[----:B------:R-:W-:Y:S05]  /*0130*/  BRA `(.L_x_0) ;  /* 0x00000000000c7947 */ /* 0x000fea0003800000 */
.L_x_1:
[----:B------:R-:W1:Y:S01]  /*0140*/  LDCU UR6, c[0x0][0x880] ;  /* 0x00011000ff0677ac */ /* 0x000e620008000800 */
[----:B------:R-:W-:Y:S01]  /*0150*/  HFMA2 R91, -RZ, RZ, 0, 5.9604644775390625e-08 ;  /* 0x00000001ff5b7431 */ /* 0x000fe200000001ff */
[----:B-1----:R-:W-:-:S07]  /*0160*/  MOV R50, UR6 ;  /* 0x0000000600327c02 */ /* 0x002fce0008000f00 */
.L_x_0:
[----:B------:R-:W2:Y:S02]  /*0170*/  LDCU.64 UR6, c[0x0][0x8b0] ;  /* 0x00011600ff0677ac */ /* 0x000ea40008000a00 */
[----:B--2---:R-:W-:-:S04]  /*0180*/  UISETP.NE.U32.AND UP0, UPT, UR6, URZ, UPT ;  /* 0x000000ff0600728c */ /* 0x004fc8000bf05070 */
[----:B------:R-:W-:-:S09]  /*0190*/  UISETP.NE.AND.EX UP0, UPT, UR7, URZ, UPT, UP0 ;  /* 0x000000ff0700728c */ /* 0x000fd2000bf05300 */
[----:B------:R-:W-:Y:S05]  /*01a0*/  BRA.U UP0, `(.L_x_2) ;  /* 0x0000000100247547 */ /* 0x000fea000b800000 */
[----:B------:R-:W2:Y:S02]  /*01b0*/  LDCU.64 UR6, c[0x0][0x8a8] ;  /* 0x00011500ff0677ac */ /* 0x000ea40008000a00 */
[----:B--2---:R-:W-:-:S04]  /*01c0*/  UISETP.NE.U32.AND UP0, UPT, UR6, URZ, UPT ;  /* 0x000000ff0600728c */ /* 0x004fc8000bf05070 */
[----:B------:R-:W-:-:S09]  /*01d0*/  UISETP.NE.AND.EX UP0, UPT, UR7, URZ, UPT, UP0 ;  /* 0x000000ff0700728c */ /* 0x000fd2000bf05300 */
[----:B------:R-:W-:Y:S05]  /*01e0*/  BRA.U !UP0, `(.L_x_3) ;  /* 0x00000001080c7547 */ /* 0x000fea000b800000 */
[----:B------:R-:W2:Y:S02]  /*01f0*/  LDC.64 R2, c[0x0][0x8a8] ;  /* 0x00022a00ff027b82 */ /* 0x000ea40000000a00 */
[----:B--2---:R2:W5:Y:S01]  /*0200*/  LDG.E R47, desc[UR46][R2.64] ;  /* 0x0000002e022f7981 */ /* 0x004562000c1e1900 */
[----:B------:R-:W-:Y:S05]  /*0210*/  BRA `(.L_x_2) ;  /* 0x0000000000087947 */ /* 0x000fea0003800000 */
.L_x_3:
[----:B------:R-:W2:Y:S02]  /*0220*/  LDCU UR6, c[0x0][0x8a0] ;  /* 0x00011400ff0677ac */ /* 0x000ea40008000800 */
[----:B--2---:R-:W-:Y:S02]  /*0230*/  MOV R47, UR6 ;  /* 0x00000006002f7c02 */ /* 0x004fe40008000f00 */
.L_x_2:
[----:B------:R-:W-:Y:S01]  /*0240*/  IMAD.U32 R0, RZ, RZ, UR8 ;  /* 0x00000008ff007e24 */ /* 0x000fe2000f8e00ff */
[----:B------:R-:W-:Y:S04]  /*0250*/  BSSY.RECONVERGENT B0, `(.L_x_4) ;  /* 0x000000c000007945 */ /* 0x000fe80003800200 */
[C---:B------:R-:W-:Y:S02]  /*0260*/  ISETP.NE.OR P1, PT, R0.reuse, 0x1, !P5 ;  /* 0x000000010000780c */ /* 0x040fe40006f25670 */
[----:B------:R-:W-:-:S11]  /*0270*/  ISETP.NE.OR P0, PT, R0, 0x3, !P5 ;  /* 0x000000030000780c */ /* 0x000fd60006f05670 */
[----:B------:R-:W-:Y:S05]  /*0280*/  @P1 BRA `(.L_x_5) ;  /* 0x0000000000201947 */ /* 0x000fea0003800000 */
[----:B------:R-:W3:Y:S02]  /*0290*/  LDCU.64 UR6, c[0x0][0x348] ;  /* 0x00006900ff0677ac */ /* 0x000ee40008000a00 */
[----:B---3--:R-:W-:Y:S02]  /*02a0*/  UIADD3 UR10, UP1, UPT, UR6, 0x80, URZ ;  /* 0x00000080060a7890 */ /* 0x008fe4000ff3e0ff */
[----:B------:R-:W-:Y:S02]  /*02b0*/  UIADD3 UR6, UP0, UPT, UR6, 0x180, URZ ;  /* 0x0000018006067890 */ /* 0x000fe4000ff1e0ff */
[----:B------:R-:W-:Y:S02]  /*02c0*/  UIADD3.X UR11, UPT, UPT, URZ, UR7, URZ, UP1, !UPT ;  /* 0x00000007ff0b7290 */ /* 0x000fe40008ffe4ff */
[----:B------:R-:W-:-:S07]  /*02d0*/  UIADD3.X UR7, UPT, UPT, URZ, UR7, URZ, UP0, !UPT ;  /* 0x00000007ff077290 */ /* 0x000fce00087fe4ff */
[----:B------:R3:W-:Y:S02]  /*02e0*/  UTMACCTL.PF [UR10] ;  /* 0x000000000a0079b9 */ /* 0x0007e40008040000 */
[----:B------:R3:W-:Y:S02]  /*02f0*/  UTMACCTL.PF [UR6] ;  /* 0x00000000060079b9 */ /* 0x0007e40008040000 */
[----:B---3--:R-:W-:Y:S01]  /*0300*/  NOP ;  /* 0x0000000000007918 */ /* 0x008fe20000000000 */
.L_x_5:
[----:B------:R-:W-:Y:S05]  /*0310*/  BSYNC.RECONVERGENT B0 ;  /* 0x0000000000007941 */ /* 0x000fea0003800200 */
.L_x_4:
[----:B------:R-:W-:Y:S04]  /*0320*/  BSSY.RECONVERGENT B0, `(.L_x_6) ;  /* 0x000000a000007945 */ /* 0x000fe80003800200 */
        /* <DEDUP_REMOVED lines=9> */
.L_x_7:
[----:B------:R-:W-:Y:S05]  /*03c0*/  BSYNC.RECONVERGENT B0 ;  /* 0x0000000000007941 */ /* 0x000fea0003800200 */
.L_x_6:
[----:B------:R-:W3:Y:S01]  /*03d0*/  LDCU.64 UR6, c[0x0][0x888] ;  /* 0x00011100ff0677ac */ /* 0x000ee20008000a00 */
[----:B------:R-:W-:Y:S02]  /*03e0*/  UISETP.EQ.U32.AND UP1, UPT, UR4, URZ, UPT ;  /* 0x000000ff0400728c */ /* 0x000fe4000bf22070 */
[----:B------:R-:W-:Y:S02]  /*03f0*/  UPLOP3.LUT UP2, UPT, UPT, UPT, UPT, 0x80, 0x8 ;  /* 0x000000000008789c */ /* 0x000fe40003f4f070 */
[----:B---3--:R-:W-:-:S04]  /*0400*/  UISETP.NE.U32.AND UP0, UPT, UR6, URZ, UPT ;  /* 0x000000ff0600728c */ /* 0x008fc8000bf05070 */
[----:B------:R-:W-:-:S04]  /*0410*/  UISETP.NE.AND.EX UP0, UPT, UR7, URZ, UPT, UP0 ;  /* 0x000000ff0700728c */ /* 0x000fc8000bf05300 */
[----:B------:R-:W-:-:S04]  /*0420*/  UISETP.EQ.OR.EX UP3, UPT, UR5, URZ, !UP0, UP1 ;  /* 0x000000ff0500728c */ /* 0x000fc8000c762710 */
[----:B------:R-:W-:-:S05]  /*0430*/  UP2UR UR50, UPR, URZ, 0x8 ;  /* 0x00000008ff327883 */ /* 0x000fca0008000000 */
[----:B------:R-:W-:Y:S07]  /*0440*/  BRA.U !UP3, `(.L_x_8) ;  /* 0x000000010b207547 */ /* 0x000fee000b800000 */
[----:B-----5:R-:W-:Y:S01]  /*0450*/  R2UR UR6, R50 ;  /* 0x00000000320672ca */ /* 0x020fe200000e0000 */
[----:B------:R-:W-:Y:S02]  /*0460*/  UISETP.NE.U32.AND UP2, UPT, UR4, URZ, UPT ;  /* 0x000000ff0400728c */ /* 0x000fe4000bf45070 */
[----:B------:R-:W-:Y:S02]  /*0470*/  USEL UR4, URZ, 0xffffffff, UP0 ;  /* 0xffffffffff047887 */ /* 0x000fe40008000000 */
[----:B------:R-:W-:-:S08]  /*0480*/  UISETP.NE.AND.EX UP2, UPT, UR5, URZ, UPT, UP2 ;  /* 0x000000ff0500728c */ /* 0x000fd0000bf45320 */
[----:B------:R-:W-:-:S04]  /*0490*/  UISETP.NE.AND UP1, UPT, UR6, URZ, UPT ;  /* 0x000000ff0600728c */ /* 0x000fc8000bf25270 */
[----:B------:R-:W-:-:S04]  /*04a0*/  @!UP2 USEL UR4, URZ, 0xffffffff, UP1 ;  /* 0xffffffffff04a887 */ /* 0x000fc80008800000 */
[----:B------:R-:W-:-:S04]  /*04b0*/  ULOP3.LUT UR4, UR4, 0x1, URZ, 0xc0, !UPT ;  /* 0x0000000104047892 */ /* 0x000fc8000f8ec0ff */
[----:B------:R-:W-:-:S11]  /*04c0*/  UISETP.NE.U32.AND UP2, UPT, UR4, 0x1, UPT ;  /* 0x000000010400788c */ /* 0x000fd6000bf45070 */
.L_x_8:
[----:B--2---:R-:W2:Y:S01]  /*04d0*/  SHFL.IDX PT, R2, R96, RZ, 0x1f ;  /* 0x00001fff60027589 */ /* 0x004ea200000e0000 */
[----:B------:R-:W-:-:S04]  /*04e0*/  UISETP.NE.AND UP1, UPT, UR8, 0x2, UPT ;  /* 0x000000020800788c */ /* 0x000fc8000bf25270 */
[----:B------:R-:W-:Y:S01]  /*04f0*/  USEL UR6, URZ, 0x1, UP1 ;  /* 0x00000001ff067887 */ /* 0x000fe20008800000 */
[----:B--2---:R-:W-:-:S13]  /*0500*/  ISETP.NE.AND P0, PT, R2, RZ, PT ;  /* 0x000000ff0200720c */ /* 0x004fda0003f05270 */
[----:B------:R-:W-:Y:S05]  /*0510*/  @P0 BRA `(.L_x_9) ;  /* 0x0000000000840947 */ /* 0x000fea0003800000 */
[----:B------:R-:W-:Y:S01]  /*0520*/  ELECT P0, URZ, PT ;  /* 0x0000000000ff782f */ /* 0x000fe20003800000 */
[----:B------:R-:W-:-:S12]  /*0530*/  BSSY.RECONVERGENT B0, `(.L_x_9) ;  /* 0x000001f000007945 */ /* 0x000fd80003800200 */
[----:B------:R-:W-:Y:S05]  /*0540*/  @!P0 BRA `(.L_x_10) ;  /* 0x0000000000748947 */ /* 0x000fea0003800000 */
[----:B------:R-:W2:Y:S01]  /*0550*/  S2UR UR5, SR_CgaCtaId ;  /* 0x00000000000579c3 */ /* 0x000ea20000008800 */
[----:B------:R-:W-:Y:S01]  /*0560*/  UMOV UR7, 0x400 ;  /* 0x0000040000077882 */ /* 0x000fe20000000000 */
[----:B------:R-:W-:Y:S02]  /*0570*/  UMOV UR4, 0x1 ;  /* 0x0000000100047882 */ /* 0x000fe40000000000 */
[----:B------:R-:W-:-:S04]  /*0580*/  UIADD3 UR10, UPT, UPT, -UR4, 0x100000, URZ ;  /* 0x00100000040a7890 */ /* 0x000fc8000fffe1ff */
[----:B------:R-:W-:Y:S02]  /*0590*/  USHF.L.U32 UR11, UR10, 0xb, URZ ;  /* 0x0000000b0a0b7899 */ /* 0x000fe400080006ff */
[----:B------:R-:W-:Y:S02]  /*05a0*/  USHF.L.U32 UR10, UR10, 0x1, URZ ;  /* 0x000000010a0a7899 */ /* 0x000fe400080006ff */
[----:B--2---:R-:W-:Y:S01]  /*05b0*/  ULEA UR5, UR5, UR7, 0x18 ;  /* 0x0000000705057291 */ /* 0x004fe2000f8ec0ff */
[----:B------:R-:W2:Y:S11]  /*05c0*/  FENCE.VIEW.ASYNC.S ;  /* 0x00000000000073c6 */ /* 0x000eb60000000000 */
[----:B--2---:R2:W3:Y:S01]  /*05d0*/  SYNCS.EXCH.64 URZ, [UR5], UR10 ;  /* 0x0000000a05ff75b2 */ /* 0x0044e20008000100 */
[----:B------:R2:W4:Y:S01]  /*05e0*/  SYNCS.EXCH.64 URZ, [UR5+0x50], UR10 ;  /* 0x0000500a05ff75b2 */ /* 0x0005220008000100 */
[----:B------:R2:W1:Y:S01]  /*05f0*/  SYNCS.EXCH.64 URZ, [UR5+0x8], UR10 ;  /* 0x0000080a05ff75b2 */ /* 0x0004620008000100 */
        /* <DEDUP_REMOVED lines=16> */
[----:B------:R2:W1:Y:S02]  /*0700*/  SYNCS.EXCH.64 URZ, [UR5+0x98], UR10 ;  /* 0x0000980a05ff75b2 */ /* 0x0004640008000100 */
[----:B--2---:R-:W-:Y:S01]  /*0710*/  NOP ;  /* 0x0000000000007918 */ /* 0x004fe20000000000 */
.L_x_10:
[----:B------:R-:W-:Y:S05]  /*0720*/  BSYNC.RECONVERGENT B0 ;  /* 0x0000000000007941 */ /* 0x000fea0003800200 */
.L_x_9:
[----:B------:R-:W2:Y:S01]  /*0730*/  SHFL.IDX PT, R2, R96, RZ, 0x1f ;  /* 0x00001fff60027589 */ /* 0x000ea200000e0000 */
[----:B------:R-:W-:Y:S01]  /*0740*/  NOP ;  /* 0x0000000000007918 */ /* 0x000fe20000000000 */
[----:B--2---:R-:W-:-:S13]  /*0750*/  ISETP.NE.AND P0, PT, R2, 0x1, PT ;  /* 0x000000010200780c */ /* 0x004fda0003f05270 */
[----:B------:R-:W-:Y:S05]  /*0760*/  @P0 BRA `(.L_x_11) ;  /* 0x0000000000580947 */ /* 0x000fea0003800000 */
[----:B------:R-:W2:Y:S01]  /*0770*/  S2UR UR7, SR_CgaCtaId ;  /* 0x00000000000779c3 */ /* 0x000ea20000008800 */
[----:B------:R-:W-:Y:S01]  /*0780*/  UMOV UR9, 0x400 ;  /* 0x0000040000097882 */ /* 0x000fe20000000000 */
[----:B------:R-:W-:Y:S01]  /*0790*/  UMOV UR5, 0x20 ;  /* 0x0000002000057882 */ /* 0x000fe20000000000 */
[----:B------:R-:W-:Y:S01]  /*07a0*/  UMOV UR4, 0x80 ;  /* 0x0000008000047882 */ /* 0x000fe20000000000 */
[----:B------:R-:W-:-:S04]  /*07b0*/  UIADD3 UR10, UPT, UPT, -UR5, 0x100000, URZ ;  /* 0x00100000050a7890 */ /* 0x000fc8000fffe1ff */
[----:B------:R-:W-:Y:S02]  /*07c0*/  USHF.L.U32 UR11, UR10, 0xb, URZ ;  /* 0x0000000b0a0b7899 */ /* 0x000fe400080006ff */
[----:B------:R-:W-:Y:S02]  /*07d0*/  USHF.L.U32 UR10, UR10, 0x1, URZ ;  /* 0x000000010a0a7899 */ /* 0x000fe400080006ff */
[----:B------:R-:W-:-:S04]  /*07e0*/  UIADD3 UR4, UPT, UPT, -UR4, 0x100000, URZ ;  /* 0x0010000004047890 */ /* 0x000fc8000fffe1ff */
[----:B------:R-:W-:Y:S02]  /*07f0*/  USHF.L.U32 UR5, UR4, 0xb, URZ ;  /* 0x0000000b04057899 */ /* 0x000fe400080006ff */
[----:B------:R-:W-:Y:S01]  /*0800*/  USHF.L.U32 UR4, UR4, 0x1, URZ ;  /* 0x0000000104047899 */ /* 0x000fe200080006ff */
[----:B------:R-:W-:Y:S01]  /*0810*/  ELECT P0, URZ, PT ;  /* 0x0000000000ff782f */ /* 0x000fe20003800000 */
[----:B--2---:R-:W-:Y:S01]  /*0820*/  ULEA UR7, UR7, UR9, 0x18 ;  /* 0x0000000907077291 */ /* 0x004fe2000f8ec0ff */
[----:B------:R-:W2:Y:S11]  /*0830*/  FENCE.VIEW.ASYNC.S ;  /* 0x00000000000073c6 */ /* 0x000eb60000000000 */
[----:B--2---:R2:W1:Y:S01]  /*0840*/  SYNCS.EXCH.64 URZ, [UR7+0xa0], UR10 ;  /* 0x0000a00a07ff75b2 */ /* 0x0044620008000100 */
[----:B------:R2:W1:Y:S01]  /*0850*/  SYNCS.EXCH.64 URZ, [UR7+0xc0], UR4 ;  /* 0x0000c00407ff75b2 */ /* 0x0004620008000100 */
[----:B------:R2:W1:Y:S01]  /*0860*/  SYNCS.EXCH.64 URZ, [UR7+0xa8], UR10 ;  /* 0x0000a80a07ff75b2 */ /* 0x0004620008000100 */
[----:B------:R2:W1:Y:S01]  /*0870*/  SYNCS.EXCH.64 URZ, [UR7+0xc8], UR4 ;  /* 0x0000c80407ff75b2 */ /* 0x0004620008000100 */
[----:B------:R2:W1:Y:S01]  /*0880*/  SYNCS.EXCH.64 URZ, [UR7+0xb0], UR10 ;  /* 0x0000b00a07ff75b2 */ /* 0x0004620008000100 */
[----:B------:R2:W1:Y:S01]  /*0890*/  SYNCS.EXCH.64 URZ, [UR7+0xd0], UR4 ;  /* 0x0000d00407ff75b2 */ /* 0x0004620008000100 */
[----:B------:R2:W1:Y:S01]  /*08a0*/  SYNCS.EXCH.64 URZ, [UR7+0xb8], UR10 ;  /* 0x0000b80a07ff75b2 */ /* 0x0004620008000100 */
[----:B------:R2:W1:Y:S01]  /*08b0*/  SYNCS.EXCH.64 URZ, [UR7+0xd8], UR4 ;  /* 0x0000d80407ff75b2 */ /* 0x0004620008000100 */
[----:B------:R-:W-:Y:S01]  /*08c0*/  NOP ;  /* 0x0000000000007918 */ /* 0x000fe20000000000 */
.L_x_11:
[----:B------:R-:W3:Y:S01]  /*08d0*/  SHFL.IDX PT, R2, R96, RZ, 0x1f ;  /* 0x00001fff60027589 */ /* 0x000ee200000e0000 */
[----:B------:R-:W-:Y:S01]  /*08e0*/  NOP ;  /* 0x0000000000007918 */ /* 0x000fe20000000000 */
[----:B---3--:R-:W-:-:S13]  /*08f0*/  ISETP.NE.AND P0, PT, R2, 0x3, PT ;  /* 0x000000030200780c */ /* 0x008fda0003f05270 */
[----:B------:R-:W-:Y:S05]  /*0900*/  @P0 BRA `(.L_x_12) ;  /* 0x0000000000300947 */ /* 0x000fea0003800000 */
[----:B--2---:R-:W2:Y:S01]  /*0910*/  S2UR UR5, SR_CgaCtaId ;  /* 0x00000000000579c3 */ /* 0x004ea20000008800 */
[----:B------:R-:W-:Y:S01]  /*0920*/  UMOV UR7, 0x400 ;  /* 0x0000040000077882 */ /* 0x000fe20000000000 */
[----:B------:R-:W-:Y:S01]  /*0930*/  UMOV UR4, 0x20 ;  /* 0x0000002000047882 */ /* 0x000fe20000000000 */
[----:B------:R-:W-:Y:S01]  /*0940*/  ELECT P0, URZ, PT ;  /* 0x0000000000ff782f */ /* 0x000fe20003800000 */
[----:B------:R-:W-:-:S04]  /*0950*/  UIADD3 UR10, UPT, UPT, -UR4, 0x100000, URZ ;  /* 0x00100000040a7890 */ /* 0x000fc8000fffe1ff */
[----:B------:R-:W-:Y:S02]  /*0960*/  USHF.L.U32 UR11, UR10, 0xb, URZ ;  /* 0x0000000b0a0b7899 */ /* 0x000fe400080006ff */
[----:B------:R-:W-:Y:S02]  /*0970*/  USHF.L.U32 UR10, UR10, 0x1, URZ ;  /* 0x000000010a0a7899 */ /* 0x000fe400080006ff */
[----:B--2---:R-:W-:Y:S01]  /*0980*/  ULEA UR5, UR5, UR7, 0x18 ;  /* 0x0000000705057291 */ /* 0x004fe2000f8ec0ff */
[----:B------:R-:W2:Y:S11]  /*0990*/  FENCE.VIEW.ASYNC.S ;  /* 0x00000000000073c6 */ /* 0x000eb60000000000 */
[----:B--2---:R3:W2:Y:S01]  /*09a0*/  SYNCS.EXCH.64 URZ, [UR5+0xe0], UR10 ;  /* 0x0000e00a05ff75b2 */ /* 0x0046a20008000100 */
[----:B------:R3:W1:Y:S02]  /*09b0*/  SYNCS.EXCH.64 URZ, [UR5+0xe8], UR10 ;  /* 0x0000e80a05ff75b2 */ /* 0x0006640008000100 */
[----:B---3--:R-:W-:Y:S01]  /*09c0*/  NOP ;  /* 0x0000000000007918 */ /* 0x008fe20000000000 */
.L_x_12:
[----:B------:R-:W3:Y:S01]  /*09d0*/  SHFL.IDX PT, R2, R96, RZ, 0x1f ;  /* 0x00001fff60027589 */ /* 0x000ee200000e0000 */
[----:B------:R-:W-:Y:S01]  /*09e0*/  NOP ;  /* 0x0000000000007918 */ /* 0x000fe20000000000 */
[----:B---3--:R-:W-:-:S13]  /*09f0*/  ISETP.NE.AND P0, PT, R2, 0x4, PT ;  /* 0x000000040200780c */ /* 0x008fda0003f05270 */
[----:B------:R-:W-:Y:S05]  /*0a00*/  @P0 BRA `(.L_x_13) ;  /* 0x00000000004c0947 */ /* 0x000fea0003800000 */
[----:B--2---:R-:W2:Y:S01]  /*0a10*/  S2UR UR5, SR_CgaCtaId ;  /* 0x00000000000579c3 */ /* 0x004ea20000008800 */
[----:B------:R-:W-:Y:S01]  /*0a20*/  UMOV UR9, 0x100 ;  /* 0x0000010000097882 */ /* 0x000fe20000000000 */
[----:B------:R-:W-:Y:S01]  /*0a30*/  UMOV UR7, 0x400 ;  /* 0x0000040000077882 */ /* 0x000fe20000000000 */
[----:B------:R-:W-:Y:S01]  /*0a40*/  USEL UR9, UR9, 0xe0, UP2 ;  /* 0x000000e009097887 */ /* 0x000fe20009000000 */
[----:B------:R-:W-:Y:S01]  /*0a50*/  UMOV UR4, 0x1 ;  /* 0x0000000100047882 */ /* 0x000fe20000000000 */
[----:B------:R-:W-:Y:S01]  /*0a60*/  ELECT P0, URZ, PT ;  /* 0x0000000000ff782f */ /* 0x000fe20003800000 */
[----:B------:R-:W-:-:S04]  /*0a70*/  UIADD3 UR10, UPT, UPT, -UR4, 0x100000, URZ ;  /* 0x00100000040a7890 */ /* 0x000fc8000fffe1ff */
[----:B------:R-:W-:Y:S02]  /*0a80*/  USHF.L.U32 UR11, UR10, 0xb, URZ ;  /* 0x0000000b0a0b7899 */ /* 0x000fe400080006ff */
[----:B------:R-:W-:Y:S02]  /*0a90*/  USHF.L.U32 UR10, UR10, 0x1, URZ ;  /* 0x000000010a0a7899 */ /* 0x000fe400080006ff */
[----:B------:R-:W-:-:S04]  /*0aa0*/  UIADD3 UR12, UPT, UPT, -UR9, 0x100000, URZ ;  /* 0x00100000090c7890 */ /* 0x000fc8000fffe1ff */
[----:B------:R-:W-:Y:S02]  /*0ab0*/  USHF.L.U32 UR13, UR12, 0xb, URZ ;  /* 0x0000000b0c0d7899 */ /* 0x000fe400080006ff */
[----:B------:R-:W-:Y:S02]  /*0ac0*/  USHF.L.U32 UR12, UR12, 0x1, URZ ;  /* 0x000000010c0c7899 */ /* 0x000fe400080006ff */
[----:B--2---:R-:W-:Y:S01]  /*0ad0*/  ULEA UR5, UR5, UR7, 0x18 ;  /* 0x0000000705057291 */ /* 0x004fe2000f8ec0ff */
[----:B------:R-:W2:Y:S11]  /*0ae0*/  FENCE.VIEW.ASYNC.S ;  /* 0x00000000000073c6 */ /* 0x000eb60000000000 */
[----:B--2---:R3:W2:Y:S01]  /*0af0*/  SYNCS.EXCH.64 URZ, [UR5+0xf0], UR10 ;  /* 0x0000f00a05ff75b2 */ /* 0x0046a20008000100 */
[----:B------:R3:W1:Y:S01]  /*0b00*/  SYNCS.EXCH.64 URZ, [UR5+0x100], UR12 ;  /* 0x0001000c05ff75b2 */ /* 0x0006620008000100 */
[----:B------:R3:W1:Y:S01]  /*0b10*/  SYNCS.EXCH.64 URZ, [UR5+0xf8], UR10 ;  /* 0x0000f80a05ff75b2 */ /* 0x0006620008000100 */
[----:B------:R3:W1:Y:S02]  /*0b20*/  SYNCS.EXCH.64 URZ, [UR5+0x108], UR12 ;  /* 0x0001080c05ff75b2 */ /* 0x0006640008000100 */
[----:B---3--:R-:W-:Y:S01]  /*0b30*/  NOP ;  /* 0x0000000000007918 */ /* 0x008fe20000000000 */
.L_x_13:
[----:B------:R-:W3:Y:S01]  /*0b40*/  SHFL.IDX PT, R2, R96, RZ, 0x1f ;  /* 0x00001fff60027589 */ /* 0x000ee200000e0000 */
[----:B------:R-:W-:Y:S01]  /*0b50*/  NOP ;  /* 0x0000000000007918 */ /* 0x000fe20000000000 */
[----:B---3--:R-:W-:-:S13]  /*0b60*/  ISETP.NE.AND P0, PT, R2, 0x5, PT ;  /* 0x000000050200780c */ /* 0x008fda0003f05270 */
[----:B------:R-:W-:Y:S05]  /*0b70*/  @P0 BRA `(.L_x_14) ;  /* 0x0000000000580947 */ /* 0x000fea0003800000 */
[----:B--2---:R-:W2:Y:S01]  /*0b80*/  S2UR UR7, SR_CgaCtaId ;  /* 0x00000000000779c3 */ /* 0x004ea20000008800 */
        /* <DEDUP_REMOVED lines=12> */
[----:B--2---:R3:W2:Y:S01]  /*0c50*/  SYNCS.EXCH.64 URZ, [UR7+0x110], UR10 ;  /* 0x0001100a07ff75b2 */ /* 0x0046a20008000100 */
[----:B------:R3:W1:Y:S01]  /*0c60*/  SYNCS.EXCH.64 URZ, [UR7+0x130], UR4 ;  /* 0x0001300407ff75b2 */ /* 0x0006620008000100 */
[----:B------:R3:W1:Y:S01]  /*0c70*/  SYNCS.EXCH.64 URZ, [UR7+0x118], UR10 ;  /* 0x0001180a07ff75b2 */ /* 0x0006620008000100 */
[----:B------:R3:W1:Y:S01]  /*0c80*/  SYNCS.EXCH.64 URZ, [UR7+0x138], UR4 ;  /* 0x0001380407ff75b2 */ /* 0x0006620008000100 */
[----:B------:R3:W1:Y:S01]  /*0c90*/  SYNCS.EXCH.64 URZ, [UR7+0x120], UR10 ;  /* 0x0001200a07ff75b2 */ /* 0x0006620008000100 */
[----:B------:R3:W1:Y:S01]  /*0ca0*/  SYNCS.EXCH.64 URZ, [UR7+0x140], UR4 ;  /* 0x0001400407ff75b2 */ /* 0x0006620008000100 */
[----:B------:R3:W1:Y:S01]  /*0cb0*/  SYNCS.EXCH.64 URZ, [UR7+0x128], UR10 ;  /* 0x0001280a07ff75b2 */ /* 0x0006620008000100 */
[----:B------:R3:W1:Y:S02]  /*0cc0*/  SYNCS.EXCH.64 URZ, [UR7+0x148], UR4 ;  /* 0x0001480407ff75b2 */ /* 0x0006640008000100 */
[----:B---3--:R-:W-:Y:S01]  /*0cd0*/  NOP ;  /* 0x0000000000007918 */ /* 0x008fe20000000000 */
.L_x_14:
        /* <DEDUP_REMOVED lines=18> */
.L_x_15:
[----:B--2---:R-:W2:Y:S01]  /*0e00*/  S2UR UR5, SR_CTAID.X ;  /* 0x00000000000579c3 */ /* 0x004ea20000002500 */
[----:B------:R-:W-:-:S05]  /*0e10*/  CS2R.32 R90, SR_CgaSize ;  /* 0x00000000005a7805 */ /* 0x000fca0000008a00 */
[----:B------:R-:W-:-:S05]  /*0e20*/  IMAD R90, R90, -0xa0, RZ ;  /* 0xffffff605a5a7824 */ /* 0x000fca00078e02ff */
[----:B------:R-:W-:-:S14]  /*0e30*/  R2UR UR9, R90 ;  /* 0x000000005a0972ca */ /* 0x000fdc00000e0000 */
[----:B------:R-:W3:Y:S01]  /*0e40*/  LDCU UR9, c[0x0][UR9+0x2b0] ;  /* 0x00005600090977ac */ /* 0x000ee20008000800 */
[----:B------:R-:W-:Y:S01]  /*0e50*/  NOP ;  /* 0x0000000000007918 */ /* 0x000fe20000000000 */
[----:B------:R-:W-:-:S05]  /*0e60*/  CS2R.32 R90, SR_CgaSize ;  /* 0x00000000005a7805 */ /* 0x000fca0000008a00 */
[----:B------:R-:W-:-:S05]  /*0e70*/  IMAD R90, R90, -0xa0, RZ ;  /* 0xffffff605a5a7824 */ /* 0x000fca00078e02ff */
[----:B------:R-:W-:-:S14]  /*0e80*/  R2UR UR7, R90 ;  /* 0x000000005a0772ca */ /* 0x000fdc00000e0000 */
[----:B------:R-:W4:Y:S01]  /*0e90*/  LDCU UR7, c[0x0][UR7+0x2b4] ;  /* 0x00005680070777ac */ /* 0x000f220008000800 */
[----:B------:R-:W1:Y:S08]  /*0ea0*/  S2UR UR4, SR_CTAID.Y ;  /* 0x00000000000479c3 */ /* 0x000e700000002600 */
[----:B------:R-:W4:Y:S01]  /*0eb0*/  LDC R9, c[0x0][0xb24] ;  /* 0x0002c900ff097b82 */ /* 0x000f220000000800 */
[----:B--2---:R-:W-:-:S02]  /*0ec0*/  I2FP.F32.U32 R5, UR5 ;  /* 0x0000000500057c45 */ /* 0x004fc40008201000 */
[----:B------:R-:W-:-:S05]  /*0ed0*/  CS2R.32 R3, SR_CgaSize ;  /* 0x0000000000037805 */ /* 0x000fca0000008a00 */
[----:B------:R-:W-:-:S06]  /*0ee0*/  IMAD R3, R3, -0xa0, RZ ;  /* 0xffffff6003037824 */ /* 0x000fcc00078e02ff */
[----:B------:R-:W2:Y:S01]  /*0ef0*/  LDC R3, c[0x0][R3+0x2a0] ;  /* 0x0000a80003037b82 */ /* 0x000ea20000000800 */
[----:B------:R-:W-:Y:S01]  /*0f00*/  MOV R21, UR5 ;  /* 0x0000000500157c02 */ /* 0x000fe20008000f00 */
[----:B---3--:R-:W-:Y:S01]  /*0f10*/  FMUL R5, R5, UR9 ;  /* 0x0000000905057c20 */ /* 0x008fe20008400000 */
[----:B-1----:R-:W-:Y:S02]  /*0f20*/  I2FP.F32.U32 R4, UR4 ;  /* 0x0000000400047c45 */ /* 0x002fe40008201000 */
[----:B------:R-:W-:-:S05]  /*0f30*/  CS2R.32 R2, SR_CgaSize ;  /* 0x0000000000027805 */ /* 0x000fca0000008a00 */
[----:B------:R-:W-:-:S06]  /*0f40*/  IMAD R2, R2, -0xa0, RZ ;  /* 0xffffff6002027824 */ /* 0x000fcc00078e02ff */
[----:B------:R-:W1:Y:S01]  /*0f50*/  LDC R2, c[0x0][R2+0x2a4] ;  /* 0x0000a90002027b82 */ /* 0x000e620000000800 */
[----:B------:R-:W3:Y:S01]  /*0f60*/  F2I.U32.TRUNC.NTZ R90, R5 ;  /* 0x00000005005a7305 */ /* 0x000ee2000020f000 */
[----:B------:R-:W-:Y:S01]  /*0f70*/  MOV R20, UR4 ;  /* 0x0000000400147c02 */ /* 0x000fe20008000f00 */
[----:B----4-:R-:W-:-:S05]  /*0f80*/  FMUL R4, R4, UR7 ;  /* 0x0000000704047c20 */ /* 0x010fca0008400000 */
[----:B------:R-:W-:Y:S01]  /*0f90*/  BAR.SYNC.DEFER_BLOCKING 0x0 ;  /* 0x0000000000007b1d */ /* 0x000fe20000010000 */
[----:B------:R-:W-:-:S05]  /*0fa0*/  ISETP.GE.AND P0, PT, R9, 0x1, PT ;  /* 0x000000010900780c */ /* 0x000fca0003f06270 */
[----:B------:R-:W4:Y:S02]  /*0fb0*/  F2I.U32.TRUNC.NTZ R83, R4 ;  /* 0x0000000400537305 */ /* 0x000f24000020f000 */
[----:B------:R-:W1:Y:S01]  /*0fc0*/  S2UR UR36, SR_CTAID.Z ;  /* 0x00000000002479c3 */ /* 0x000e620000002700 */
[----:B---3--:R-:W-:-:S05]  /*0fd0*/  IADD3 R90, PT, PT, -R90, RZ, RZ ;  /* 0x000000ff5a5a7210 */ /* 0x008fca0007ffe1ff */
[----:B--2---:R-:W-:Y:S01]  /*0fe0*/  IMAD R90, R3, R90, UR5 ;  /* 0x00000005035a7e24 */ /* 0x004fe2000f8e025a */
[----:B----4-:R-:W-:-:S05]  /*0ff0*/  IADD3 R83, PT, PT, -R83, RZ, RZ ;  /* 0x000000ff53537210 */ /* 0x010fca0007ffe1ff */
[----:B-1----:R-:W-:Y:S01]  /*1000*/  IMAD R83, R2, R83, UR4 ;  /* 0x0000000402537e24 */ /* 0x002fe2000f8e0253 */
[----:B------:R-:W-:Y:S06]  /*1010*/  @!P0 BRA `(.L_x_16) ;  /* 0x0000000000b88947 */ /* 0x000fec0003800000 */
[----:B------:R-:W1:Y:S01]  /*1020*/  LDC.64 R4, c[0x0][0xb18] ;  /* 0x0002c600ff047b82 */ /* 0x000e620000000a00 */
[----:B------:R-:W-:-:S07]  /*1030*/  ISETP.NE.AND P0, PT, R9, 0x1, PT ;  /* 0x000000010900780c */ /* 0x000fce0003f05270 */
[----:B------:R-:W2:Y:S08]  /*1040*/  LDC R10, c[0x0][0xb0c] ;  /* 0x0002c300ff0a7b82 */ /* 0x000eb00000000800 */
[----:B------:R-:W3:Y:S08]  /*1050*/  LDC R11, c[0x0][0x370] ;  /* 0x0000dc00ff0b7b82 */ /* 0x000ef00000000800 */
[----:B------:R-:W4:Y:S01]  /*1060*/  LDC R12, c[0x0][0x374] ;  /* 0x0000dd00ff0c7b82 */ /* 0x000f220000000800 */
[----:B-1----:R-:W-:-:S07]  /*1070*/  ISETP.NE.AND P1, PT, R4, 0x1, PT ;  /* 0x000000010400780c */ /* 0x002fce0003f25270 */
[----:B------:R-:W3:Y:S01]  /*1080*/  LDC.64 R6, c[0x0][0xb10] ;  /* 0x0002c400ff067b82 */ /* 0x000ee20000000a00 */
[----:B--2---:R-:W-:-:S07]  /*1090*/  ISETP.NE.AND P2, PT, R10, 0x1, PT ;  /* 0x000000010a00780c */ /* 0x004fce0003f45270 */
[----:B------:R-:W1:Y:S08]  /*10a0*/  LDC R8, c[0x0][0xb20] ;  /* 0x0002c800ff087b82 */ /* 0x000e700000000800 */
[----:B------:R-:W2:Y:S01]  /*10b0*/  LDC.64 R2, c[0x0][0xb28] ;  /* 0x0002ca00ff027b82 */ /* 0x000ea20000000a00 */
[----:B----4-:R-:W-:-:S04]  /*10c0*/  IMAD.HI.U32 R13, R12, R5, RZ ;  /* 0x000000050c0d7227 */ /* 0x010fc800078e00ff */
[----:B------:R-:W-:-:S04]  /*10d0*/  IMAD.HI.U32 R5, R20, R5, RZ ;  /* 0x0000000514057227 */ /* 0x000fc800078e00ff */
[----:B---3--:R-:W-:-:S04]  /*10e0*/  IMAD.HI.U32 R14, R11, R6, RZ ;  /* 0x000000060b0e7227 */ /* 0x008fc800078e00ff */
[C---:B------:R-:W-:Y:S01]  /*10f0*/  IMAD.HI.U32 R16, R21.reuse, R6, RZ ;  /* 0x0000000615107227 */ /* 0x040fe200078e00ff */
[-C--:B------:R-:W-:Y:S02]  /*1100*/  @P2 SHF.R.U32.HI R11, RZ, R7.reuse, R14 ;  /* 0x00000007ff0b2219 */ /* 0x080fe4000001160e */
[-C--:B-1----:R-:W-:Y:S02]  /*1110*/  @P1 SHF.R.U32.HI R12, RZ, R8.reuse, R13 ;  /* 0x00000008ff0c1219 */ /* 0x082fe4000001160d */
[----:B------:R-:W-:Y:S02]  /*1120*/  SHF.R.U32.HI R5, RZ, R8, R5 ;  /* 0x00000008ff057219 */ /* 0x000fe40000011605 */
[----:B------:R-:W-:Y:S02]  /*1130*/  SHF.R.U32.HI R16, RZ, R7, R16 ;  /* 0x00000007ff107219 */ /* 0x000fe40000011610 */
[----:B------:R-:W-:Y:S01]  /*1140*/  SEL R5, R20, R5, !P1 ;  /* 0x0000000514057207 */ /* 0x000fe20004800000 */
[----:B--2---:R-:W-:Y:S01]  /*1150*/  IMAD.HI.U32 R14, R12, R2, RZ ;  /* 0x000000020c0e7227 */ /* 0x004fe200078e00ff */
[----:B------:R-:W-:-:S02]  /*1160*/  SEL R7, R21, R16, !P2 ;  /* 0x0000001015077207 */ /* 0x000fc40005000000 */
[----:B------:R-:W-:Y:S01]  /*1170*/  IADD3 R13, PT, PT, -R5, RZ, RZ ;  /* 0x000000ff050d7210 */ /* 0x000fe20007ffe1ff */
[----:B------:R-:W-:Y:S01]  /*1180*/  IMAD.HI.U32 R6, R11, R2, RZ ;  /* 0x000000020b067227 */ /* 0x000fe200078e00ff */
[----:B------:R-:W-:-:S03]  /*1190*/  @P0 SHF.R.U32.HI R12, RZ, R3, R14 ;  /* 0x00000003ff0c0219 */ /* 0x000fc6000001160e */
[----:B------:R-:W-:Y:S01]  /*11a0*/  IMAD R13, R4, R13, R20 ;  /* 0x0000000d040d7224 */ /* 0x000fe200078e0214 */
[----:B------:R-:W-:Y:S01]  /*11b0*/  @P0 SHF.R.U32.HI R11, RZ, R3, R6 ;  /* 0x00000003ff0b0219 */ /* 0x000fe20000011606 */
[----:B------:R-:W-:-:S04]  /*11c0*/  IMAD R12, R12, R9, RZ ;  /* 0x000000090c0c7224 */ /* 0x000fc800078e02ff */
[----:B------:R-:W-:Y:S01]  /*11d0*/  IMAD R6, R11, R9, RZ ;  /* 0x000000090b067224 */ /* 0x000fe200078e02ff */
[----:B------:R-:W-:-:S04]  /*11e0*/  ISETP.GE.AND P1, PT, R5, R12, PT ;  /* 0x0000000c0500720c */ /* 0x000fc80003f26270 */
[----:B------:R-:W-:Y:S01]  /*11f0*/  ISETP.GE.OR P1, PT, R7, R6, P1 ;  /* 0x000000060700720c */ /* 0x000fe20000f26670 */
[----:B------:R-:W-:-:S05]  /*1200*/  IMAD.HI.U32 R6, R5, R2, RZ ;  /* 0x0000000205067227 */ /* 0x000fca00078e00ff */
[----:B------:R-:W-:-:S04]  /*1210*/  SHF.R.U32.HI R6, RZ, R3, R6 ;  /* 0x00000003ff067219 */ /* 0x000fc80000011606 */
[----:B------:R-:W-:-:S03]  /*1220*/  SEL R6, R5, R6, !P0 ;  /* 0x0000000605067207 */ /* 0x000fc60004000000 */
[----:B------:R-:W-:Y:S01]  /*1230*/  @!P1 IMAD.HI.U32 R8, R7, R2, RZ ;  /* 0x0000000207089227 */ /* 0x000fe200078e00ff */
[----:B------:R-:W-:-:S04]  /*1240*/  IADD3 R2, PT, PT, -R6, RZ, RZ ;  /* 0x000000ff06027210 */ /* 0x000fc80007ffe1ff */
[----:B------:R-:W-:Y:S01]  /*1250*/  @!P1 SHF.R.U32.HI R8, RZ, R3, R8 ;  /* 0x00000003ff089219 */ /* 0x000fe20000011608 */
[----:B------:R-:W-:-:S03]  /*1260*/  IMAD R2, R9, R2, R5 ;  /* 0x0000000209027224 */ /* 0x000fc600078e0205 */
[----:B------:R-:W-:-:S05]  /*1270*/  @!P1 SEL R3, R7, R8, !P0 ;  /* 0x0000000807039207 */ /* 0x000fca0004000000 */
[--C-:B------:R-:W-:Y:S02]  /*1280*/  @!P1 IMAD.IADD R6, R6, 0x1, -R3.reuse ;  /* 0x0000000106069824 */ /* 0x100fe400078e0a03 */
[----:B------:R-:W-:Y:S01]  /*1290*/  @!P1 IMAD R3, R2, R11, R3 ;  /* 0x0000000b02039224 */ /* 0x000fe200078e0203 */
[----:B------:R-:W-:Y:S01]  /*12a0*/  IADD3 R2, PT, PT, -R7, RZ, RZ ;  /* 0x000000ff07027210 */ /* 0x000fe20007ffe1ff */
[----:B------:R-:W-:Y:S02]  /*12b0*/  @!P1 IMAD R5, R6, R9, R7 ;  /* 0x0000000906059224 */ /* 0x000fe400078e0207 */
[----:B------:R-:W-:Y:S02]  /*12c0*/  @!P1 IMAD.MOV.U32 R7, RZ, RZ, R3 ;  /* 0x000000ffff079224 */ /* 0x000fe400078e0003 */
[----:B------:R-:W-:Y:S02]  /*12d0*/  IMAD R2, R10, R2, R21 ;  /* 0x000000020a027224 */ /* 0x000fe400078e0215 */
[----:B------:R-:W-:-:S02]  /*12e0*/  IMAD R20, R5, R4, R13 ;  /* 0x0000000405147224 */ /* 0x000fc400078e020d */
[----:B------:R-:W-:Y:S02]  /*12f0*/  IMAD R21, R7, R10, R2 ;  /* 0x0000000a07157224 */ /* 0x000fe400078e0202 */
.L_x_16:
[----:B------:R-:W1:Y:S01]  /*1300*/  LDCU UR4, c[0x0][0xb30] ;  /* 0x00016600ff0477ac */ /* 0x000e620008000800 */
[----:B------:R-:W2:Y:S08]  /*1310*/  S2UR UR37, SR_CgaCtaId ;  /* 0x00000000002579c3 */ /* 0x000eb00000008800 */
[----:B------:R-:W3:Y:S01]  /*1320*/  LDC R40, c[0x0][0xb24] ;  /* 0x0002c900ff287b82 */ /* 0x000ee20000000800 */
[----:B-1----:R-:W-:-:S09]  /*1330*/  UISETP.NE.AND UP1, UPT, UR4, 0x1, UPT ;  /* 0x000000010400788c */ /* 0x002fd2000bf25270 */
[----:B--2---:R-:W-:Y:S05]  /*1340*/  BRA.U UP1, `(.L_x_17) ;  /* 0x0000000101407547 */ /* 0x004fea000b800000 */
[----:B------:R-:W1:Y:S08]  /*1350*/  LDC.64 R4, c[0x0][0xb10] ;  /* 0x0002c400ff047b82 */ /* 0x000e700000000a00 */
[----:B------:R-:W2:Y:S08]  /*1360*/  LDC.64 R2, c[0x0][0xb18] ;  /* 0x0002c600ff027b82 */ /* 0x000eb00000000a00 */
[----:B------:R-:W4:Y:S08]  /*1370*/  LDC R6, c[0x0][0xb20] ;  /* 0x0002c800ff067b82 */ /* 0x000f300000000800 */
[----:B------:R-:W3:Y:S01]  /*1380*/  LDC R8, c[0x0][0xb0c] ;  /* 0x0002c300ff087b82 */ /* 0x000ee20000000800 */
[----:B-1----:R-:W-:-:S05]  /*1390*/  IMAD.HI.U32 R4, R21, R4, RZ ;  /* 0x0000000415047227 */ /* 0x002fca00078e00ff */
[----:B------:R-:W-:Y:S01]  /*13a0*/  SHF.R.U32.HI R4, RZ, R5, R4 ;  /* 0x00000005ff047219 */ /* 0x000fe20000011604 */
[----:B--2---:R-:W-:Y:S01]  /*13b0*/  IMAD.HI.U32 R3, R20, R3, RZ ;  /* 0x0000000314037227 */ /* 0x004fe200078e00ff */
[----:B------:R-:W-:-:S04]  /*13c0*/  ISETP.NE.AND P0, PT, R2, 0x1, PT ;  /* 0x000000010200780c */ /* 0x000fc80003f05270 */
[----:B----4-:R-:W-:-:S04]  /*13d0*/  SHF.R.U32.HI R3, RZ, R6, R3 ;  /* 0x00000006ff037219 */ /* 0x010fc80000011603 */
[----:B------:R-:W-:Y:S02]  /*13e0*/  SEL R3, R20, R3, !P0 ;  /* 0x0000000314037207 */ /* 0x000fe40004000000 */
[----:B---3--:R-:W-:-:S04]  /*13f0*/  ISETP.NE.AND P1, PT, R8, 0x1, PT ;  /* 0x000000010800780c */ /* 0x008fc80003f25270 */
[----:B------:R-:W-:-:S05]  /*1400*/  SEL R4, R21, R4, !P1 ;  /* 0x0000000415047207 */ /* 0x000fca0004800000 */
[----:B------:R-:W-:Y:S02]  /*1410*/  IMAD.IADD R5, R3, 0x1, -R4 ;  /* 0x0000000103057824 */ /* 0x000fe400078e0a04 */
[----:B------:R-:W-:Y:S02]  /*1420*/  IMAD.IADD R3, R4, 0x1, -R3 ;  /* 0x0000000104037824 */ /* 0x000fe400078e0a03 */
[----:B------:R-:W-:Y:S02]  /*1430*/  IMAD R21, R5, R8, R21 ;  /* 0x0000000805157224 */ /* 0x000fe400078e0215 */
[----:B------:R-:W-:-:S07]  /*1440*/  IMAD R20, R3, R2, R20 ;  /* 0x0000000203147224 */ /* 0x000fce00078e0214 */
.L_x_17:
[----:B------:R-:W-:Y:S01]  /*1450*/  BAR.SYNC.DEFER_BLOCKING 0x0 ;  /* 0x0000000000007b1d */ /* 0x000fe20000010000 */
[----:B------:R-:W-:Y:S01]  /*1460*/  UISETP.NE.AND UP1, UPT, UR8, 0x2, UPT ;  /* 0x000000020800788c */ /* 0x000fe2000bf25270 */
[----:B------:R-:W-:Y:S02]  /*1470*/  ISETP.NE.OR P5, PT, R0, 0x2, !P5 ;  /* 0x000000020000780c */ /* 0x000fe40006fa5670 */
[----:B------:R-:W-:-:S06]  /*1480*/  LOP3.LUT R2, R103, 0x1f, RZ, 0xc0, !PT ;  /* 0x0000001f67027812 */ /* 0x000fcc00078ec0ff */
[----:B------:R-:W-:Y:S05]  /*1490*/  BRA.U UP1, `(.L_x_18) ;  /* 0x0000001501347547 */ /* 0x000fea000b800000 */
[----:B------:R-:W1:Y:S01]  /*14a0*/  LDCU UR13, c[0x0][0x38c] ;  /* 0x00007180ff0d77ac */ /* 0x000e620008000800 */
[----:B------:R-:W2:Y:S01]  /*14b0*/  LDC R9, c[0x0][0x370] ;  /* 0x0000dc00ff097b82 */ /* 0x000ea20000000800 */
[----:B------:R-:W-:Y:S01]  /*14c0*/  PLOP3.LUT P1, PT, PT, PT, UP2, 0x80, 0x8 ;  /* 0x000000000008781c */ /* 0x000fe20003f2f028 */
[----:B------:R-:W-:Y:S01]  /*14d0*/  IMAD.MOV.U32 R15, RZ, RZ, 0x1 ;  /* 0x00000001ff0f7424 */ /* 0x000fe200078e00ff */
[----:B------:R-:W-:Y:S01]  /*14e0*/  ISETP.EQ.OR P4, PT, R2, RZ, P5 ;  /* 0x000000ff0200720c */ /* 0x000fe20002f82670 */
[----:B------:R-:W-:Y:S01]  /*14f0*/  IMAD.MOV.U32 R14, RZ, RZ, RZ ;  /* 0x000000ffff0e7224 */ /* 0x000fe200078e00ff */
[----:B------:R-:W-:Y:S02]  /*1500*/  PLOP3.LUT P1, PT, P1, PT, PT, 0x8, 0x80 ;  /* 0x000000000080781c */ /* 0x000fe40000f2e170 */
[----:B------:R-:W-:Y:S01]  /*1510*/  CS2R R12, SRZ ;  /* 0x00000000000c7805 */ /* 0x000fe2000001ff00 */
[----:B------:R-:W-:Y:S01]  /*1520*/  IMAD.MOV.U32 R10, RZ, RZ, 0x1 ;  /* 0x00000001ff0a7424 */ /* 0x000fe200078e00ff */
[----:B------:R-:W4:Y:S01]  /*1530*/  LDC R0, c[0x0][0x374] ;  /* 0x0000dd00ff007b82 */ /* 0x000f220000000800 */
[----:B------:R-:W2:Y:S01]  /*1540*/  LDCU.64 UR22, c[0x0][0x348] ;  /* 0x00006900ff1677ac */ /* 0x000ea20008000a00 */
[----:B------:R-:W-:Y:S01]  /*1550*/  UMOV UR6, URZ ;  /* 0x000000ff00067c82 */ /* 0x000fe20008000000 */
[----:B-1----:R-:W-:-:S04]  /*1560*/  UIADD3 UR5, UPT, UPT, UR13, 0x3f, URZ ;  /* 0x0000003f0d057890 */ /* 0x002fc8000fffe0ff */
[----:B------:R-:W-:-:S04]  /*1570*/  USHF.R.S32.HI UR4, URZ, 0x1f, UR5 ;  /* 0x0000001fff047899 */ /* 0x000fc80008011405 */
[----:B------:R-:W-:-:S04]  /*1580*/  ULEA.HI UR4, UR4, UR5, URZ, 0x6 ;  /* 0x0000000504047291 */ /* 0x000fc8000f8f30ff */
[----:B------:R-:W-:Y:S02]  /*1590*/  USHF.R.S32.HI UR15, URZ, 0x6, UR4 ;  /* 0x00000006ff0f7899 */ /* 0x000fe40008011404 */
[----:B------:R-:W-:Y:S02]  /*15a0*/  UIADD3 UR4, UPT, UPT, UR13, -0x1, URZ ;  /* 0xffffffff0d047890 */ /* 0x000fe4000fffe0ff */
[----:B------:R-:W-:Y:S02]  /*15b0*/  UISETP.LT.U32.AND UP0, UPT, UR15, 0xa, UPT ;  /* 0x0000000a0f00788c */ /* 0x000fe4000bf01070 */
[----:B------:R-:W-:Y:S02]  /*15c0*/  UISETP.GE.U32.AND UP1, UPT, UR4, -0x7f, UPT ;  /* 0xffffff810400788c */ /* 0x000fe4000bf26070 */
[----:B------:R-:W-:Y:S02]  /*15d0*/  USEL UR14, UR15, 0xa, UP0 ;  /* 0x0000000a0f0e7887 */ /* 0x000fe40008000000 */
[----:B------:R-:W-:-:S02]  /*15e0*/  UIADD3 UR13, UPT, UPT, UR13, 0x7e, URZ ;  /* 0x0000007e0d0d7890 */ /* 0x000fc4000fffe0ff */
[----:B------:R-:W-:Y:S02]  /*15f0*/  UIADD3 UR5, UPT, UPT, UR14, -0x1, URZ ;  /* 0xffffffff0e057890 */ /* 0x000fe4000fffe0ff */
[----:B------:R-:W-:-:S03]  /*1600*/  UIADD3 UR7, UPT, UPT, UR15, -UR14, URZ ;  /* 0x8000000e0f077290 */ /* 0x000fc6000fffe0ff */
[----:B------:R-:W-:-:S04]  /*1610*/  @UP1 UIADD3 UR5, UPT, UPT, UR14, URZ, URZ ;  /* 0x000000ff0e051290 */ /* 0x000fc8000fffe0ff */
[----:B--2---:R-:W-:-:S12]  /*1620*/  UIADD3 UR5, UPT, UPT, UR5, 0x1, URZ ;  /* 0x0000000105057890 */ /* 0x004fd8000fffe0ff */
.L_x_36:
[----:B------:R-:W-:Y:S01]  /*1630*/  UISETP.NE.AND UP0, UPT, UR37, URZ, UPT ;  /* 0x000000ff2500728c */ /* 0x000fe2000bf05270 */
[----:B------:R-:W1:Y:S08]  /*1640*/  S2UR UR37, SR_CgaCtaId ;  /* 0x00000000002579c3 */ /* 0x000e700000008800 */
[----:B------:R-:W-:Y:S05]  /*1650*/  BRA.U UP0, `(.L_x_19) ;  /* 0x0000000100347547 */ /* 0x000fea000b800000 */
[----:B------:R-:W2:Y:S01]  /*1660*/  S2R R2, SR_CgaCtaId ;  /* 0x0000000000027919 */ /* 0x000ea20000008800 */
[----:B------:R-:W-:-:S04]  /*1670*/  MOV R3, 0x400 ;  /* 0x0000040000037802 */ /* 0x000fc80000000f00 */
[----:B--2---:R-:W-:Y:S02]  /*1680*/  LEA R3, R2, R3, 0x18 ;  /* 0x0000000302037211 */ /* 0x004fe400078ec0ff */
[----:B------:R-:W-:-:S03]  /*1690*/  SHF.L.U32 R2, R10, 0x1f, RZ ;  /* 0x0000001f0a027819 */ /* 0x000fc600000006ff */
[----:B------:R-:W-:-:S04]  /*16a0*/  IMAD R3, R12, 0x8, R3 ;  /* 0x000000080c037824 */ /* 0x000fc800078e0203 */
[----:B------:R-:W2:Y:S02]  /*16b0*/  SYNCS.PHASECHK.TRANS64.TRYWAIT P0, [R3+URZ+0x160], R2 ;  /* 0x00016002030075a7 */ /* 0x000ea400080011ff */
[----:B--2---:R-:W-:Y:S05]  /*16c0*/  @!P0 BRA `(.L_x_20) ;  /* 0x0000007c00448947 */ /* 0x004fea0003800000 */
.L_x_132:
[----:B------:R-:W-:Y:S01]  /*16d0*/  VIADD R12, R12, 0x1 ;  /* 0x000000010c0c7836 */ /* 0x000fe20000000000 */
[----:B------:R2:W-:Y:S04]  /*16e0*/  SYNCS.ARRIVE.TRANS64.A1T0 RZ, [R3+URZ+0x150], RZ ;  /* 0x000150ff03ff79a7 */ /* 0x0005e800081000ff */
[----:B------:R-:W-:-:S04]  /*16f0*/  ISETP.NE.AND P0, PT, R12, 0x2, PT ;  /* 0x000000020c00780c */ /* 0x000fc80003f05270 */
[----:B------:R-:W-:Y:S02]  /*1700*/  SEL R12, R12, RZ, P0 ;  /* 0x000000ff0c0c7207 */ /* 0x000fe40000000000 */
[----:B--2---:R-:W-:-:S04]  /*1710*/  SEL R3, RZ, 0x1, P0 ;  /* 0x00000001ff037807 */ /* 0x004fc80000000000 */
[----:B------:R-:W-:-:S07]  /*1720*/  LOP3.LUT R10, R10, R3, RZ, 0x3c, !PT ;  /* 0x000000030a0a7212 */ /* 0x000fce00078e3cff */
.L_x_19:
[----:B------:R-:W-:Y:S01]  /*1730*/  UMOV UR4, 0x400 ;  /* 0x0000040000047882 */ /* 0x000fe20000000000 */
[----:B------:R-:W-:Y:S01]  /*1740*/  SHF.L.U32 R2, R15, 0x1f, RZ ;  /* 0x0000001f0f027819 */ /* 0x000fe200000006ff */
[----:B-1----:R-:W-:Y:S01]  /*1750*/  ULEA UR4, UR37, UR4, 0x18 ;  /* 0x0000000425047291 */ /* 0x002fe2000f8ec0ff */
[----:B------:R-:W-:Y:S01]  /*1760*/  R2UR UR35, R21 ;  /* 0x00000000152372ca */ /* 0x000fe200000e0000 */
[----:B------:R-:W-:Y:S01]  /*1770*/  UISETP.GE.U32.AND UP0, UPT, UR13, 0x7f, UPT ;  /* 0x0000007f0d00788c */ /* 0x000fe2000bf06070 */
[----:B------:R-:W-:Y:S01]  /*1780*/  R2UR UR11, R20 ;  /* 0x00000000140b72ca */ /* 0x000fe200000e0000 */
[----:B------:R-:W-:Y:S01]  /*1790*/  ULEA UR8, UR6, UR4, 0x3 ;  /* 0x0000000406087291 */ /* 0x000fe2000f8e18ff */
[----:B------:R-:W-:-:S08]  /*17a0*/  UMOV UR24, URZ ;  /* 0x000000ff00187c82 */ /* 0x000fd00008000000 */
[----:B------:R1:W2:Y:S01]  /*17b0*/  SYNCS.PHASECHK.TRANS64.TRYWAIT P0, [UR8+0x50], R2 ;  /* 0x00005002ff0075a7 */ /* 0x0002a20008001108 */
[----:B------:R-:W-:Y:S02]  /*17c0*/  USHF.L.U32 UR35, UR35, 0x6, URZ ;  /* 0x0000000623237899 */ /* 0x000fe400080006ff */
[----:B------:R-:W-:Y:S01]  /*17d0*/  USHF.L.U32 UR11, UR11, 0x8, URZ ;  /* 0x000000080b0b7899 */ /* 0x000fe200080006ff */
[----:B------:R-:W-:Y:S11]  /*17e0*/  BRA.U !UP0, `(.L_x_21) ;  /* 0x0000000108a87547 */ /* 0x000ff6000b800000 */
[----:B------:R-:W-:Y:S01]  /*17f0*/  UMOV UR16, URZ ;  /* 0x000000ff00107c82 */ /* 0x000fe20008000000 */
[----:B------:R-:W-:-:S05]  /*1800*/  UMOV UR17, UR6 ;  /* 0x0000000600117c82 */ /* 0x000fca0008000000 */
.L_x_26:
[----:B-1----:R-:W-:Y:S01]  /*1810*/  ULEA UR33, UR17, UR4, 0x3 ;  /* 0x0000000411217291 */ /* 0x002fe2000f8e18ff */
[----:B--2---:R-:W-:Y:S01]  /*1820*/  @!P5 MOV R3, 0x5000 ;  /* 0x000050000003d802 */ /* 0x004fe20000000f00 */
[----:B--2---:R-:W-:Y:S10]  /*1830*/  @P0 BRA `(.L_x_22) ;  /* 0x00000000000c0947 */ /* 0x004ff40003800000 */
[----:B------:R-:W-:-:S04]  /*1840*/  SHF.L.U32 R5, R15, 0x1f, RZ ;  /* 0x0000001f0f057819 */ /* 0x000fc800000006ff */
[----:B------:R-:W2:Y:S02]  /*1850*/  SYNCS.PHASECHK.TRANS64.TRYWAIT P0, [UR33+0x50], R5 ;  /* 0x00005005ff0075a7 */ /* 0x000ea40008001121 */
[----:B--2---:R-:W-:Y:S05]  /*1860*/  @!P0 BRA `(.L_x_23) ;  /* 0x0000007800f08947 */ /* 0x004fea0003800000 */
.L_x_22:
[----:B------:R2:W-:Y:S01]  /*1870*/  @!P5 SYNCS.ARRIVE.TRANS64 RZ, [UR33], R3 ;  /* 0x00000003ffffd9a7 */ /* 0x0005e20008000021 */
[----:B------:R-:W-:Y:S04]  /*1880*/  BSSY.RECONVERGENT B0, `(.L_x_24) ;  /* 0x0000003000007945 */ /* 0x000fe80003800200 */
[----:B------:R-:W-:Y:S05]  /*1890*/  @P4 BRA `(.L_x_25) ;  /* 0x0000000000044947 */ /* 0x000fea0003800000 */
[----:B------:R-:W-:Y:S05]  /*18a0*/  BPT.TRAP 0x1 ;  /* 0x000000040000795c */ /* 0x000fea0000300000 */
.L_x_25:
[----:B------:R-:W-:Y:S05]  /*18b0*/  BSYNC.RECONVERGENT B0 ;  /* 0x0000000000007941 */ /* 0x000fea0003800200 */
.L_x_24:
[----:B------:R-:W-:Y:S02]  /*18c0*/  UIADD3 UR6, UPT, UPT, UR17, 0x1, URZ ;  /* 0x0000000111067890 */ /* 0x000fe4000fffe0ff */
[----:B------:R-:W-:Y:S02]  /*18d0*/  ULEA UR32, UR17, UR4, 0xc ;  /* 0x0000000411207291 */ /* 0x000fe4000f8e60ff */
[----:B------:R-:W-:Y:S02]  /*18e0*/  UISETP.NE.AND UP0, UPT, UR6, 0xa, UPT ;  /* 0x0000000a0600788c */ /* 0x000fe4000bf05270 */
[----:B------:R-:W-:Y:S02]  /*18f0*/  UIADD3 UR26, UP1, UPT, UR22, 0x80, URZ ;  /* 0x00000080161a7890 */ /* 0x000fe4000ff3e0ff */
[----:B------:R-:W-:Y:S02]  /*1900*/  USEL UR9, URZ, 0x1, UP0 ;  /* 0x00000001ff097887 */ /* 0x000fe40008000000 */
[----:B------:R-:W-:-:S02]  /*1910*/  USEL UR6, UR6, URZ, UP0 ;  /* 0x000000ff06067287 */ /* 0x000fc40008000000 */
[----:B------:R-:W-:Y:S02]  /*1920*/  UIADD3 UR20, UP0, UPT, UR22, 0x180, URZ ;  /* 0x0000018016147890 */ /* 0x000fe4000ff1e0ff */
[----:B------:R-:W-:Y:S01]  /*1930*/  ULEA UR8, UR6, UR4, 0x3 ;  /* 0x0000000406087291 */ /* 0x000fe2000f8e18ff */
[----:B------:R-:W-:Y:S01]  /*1940*/  LOP3.LUT R15, R15, UR9, RZ, 0x3c, !PT ;  /* 0x000000090f0f7c12 */ /* 0x000fe2000f8e3cff */
[----:B------:R-:W-:Y:S02]  /*1950*/  USHF.L.U32 UR34, UR16, 0x6, URZ ;  /* 0x0000000610227899 */ /* 0x000fe400080006ff */
[----:B------:R-:W-:Y:S01]  /*1960*/  UIADD3.X UR27, UPT, UPT, URZ, UR23, URZ, UP1, !UPT ;  /* 0x00000017ff1b7290 */ /* 0x000fe20008ffe4ff */
[----:B-1----:R-:W-:Y:S01]  /*1970*/  SHF.L.U32 R2, R15, 0x1f, RZ ;  /* 0x0000001f0f027819 */ /* 0x002fe200000006ff */
[----:B------:R-:W-:Y:S02]  /*1980*/  UIADD3 UR32, UPT, UPT, UR32, 0x6400, URZ ;  /* 0x0000640020207890 */ /* 0x000fe4000fffe0ff */
[----:B------:R-:W-:Y:S01]  /*1990*/  UIADD3.X UR21, UPT, UPT, URZ, UR23, URZ, UP0, !UPT ;  /* 0x00000017ff157290 */ /* 0x000fe200087fe4ff */
[----:B------:R1:W1:Y:S01]  /*19a0*/  SYNCS.PHASECHK.TRANS64.TRYWAIT P0, [UR8+0x50], R2 ;  /* 0x00005002ff0075a7 */ /* 0x0002620008001108 */
[----:B------:R-:W-:Y:S01]  /*19b0*/  ULEA UR8, UR17, UR4, 0xe ;  /* 0x0000000411087291 */ /* 0x000fe2000f8e70ff */
[----:B------:R-:W-:Y:S01]  /*19c0*/  UMOV UR18, 0x0 ;  /* 0x0000000000127882 */ /* 0x000fe20000000000 */
[----:B------:R-:W-:-:S02]  /*19d0*/  UMOV UR19, 0x10000000 ;  /* 0x1000000000137882 */ /* 0x000fc40000000000 */
[----:B------:R-:W-:Y:S01]  /*19e0*/  UIADD3 UR8, UPT, UPT, UR8, 0x10400, URZ ;  /* 0x0001040008087890 */ /* 0x000fe2000fffe0ff */
[----:B------:R1:W-:Y:S01]  /*19f0*/  UTMALDG.3D [UR32], [UR26], desc[UR18] ;  /* 0x000012201a0075b4 */ /* 0x0003e20008011000 */
[----:B------:R-:W-:Y:S01]  /*1a00*/  UMOV UR12, UR36 ;  /* 0x00000024000c7c82 */ /* 0x000fe20008000000 */
[----:B------:R-:W-:Y:S01]  /*1a10*/  UMOV UR9, UR33 ;  /* 0x0000002100097c82 */ /* 0x000fe20008000000 */
[----:B------:R-:W-:Y:S01]  /*1a20*/  UMOV UR10, UR34 ;  /* 0x00000022000a7c82 */ /* 0x000fe20008000000 */
[----:B------:R-:W-:Y:S01]  /*1a30*/  UIADD3 UR16, UPT, UPT, UR16, 0x1, URZ ;  /* 0x0000000110107890 */ /* 0x000fe2000fffe0ff */
[----:B------:R-:W-:Y:S01]  /*1a40*/  UMOV UR24, UR5 ;  /* 0x0000000500187c82 */ /* 0x000fe20008000000 */
[----:B------:R-:W-:Y:S02]  /*1a50*/  UMOV UR17, UR6 ;  /* 0x0000000600117c82 */ /* 0x000fe40008000000 */
[----:B------:R1:W-:Y:S01]  /*1a60*/  UTMALDG.3D [UR8], [UR20], desc[UR18] ;  /* 0x00001208140075b4 */ /* 0x0003e20008011000 */
[----:B------:R-:W-:-:S09]  /*1a70*/  UISETP.NE.AND UP0, UPT, UR16, UR5, UPT ;  /* 0x000000051000728c */ /* 0x000fd2000bf05270 */
[----:B------:R-:W-:Y:S05]  /*1a80*/  BRA.U UP0, `(.L_x_26) ;  /* 0xfffffffd00607547 */ /* 0x000fea000b83ffff */
.L_x_21:
[----:B-1----:R-:W-:Y:S01]  /*1a90*/  ULEA UR8, UR6, UR4, 0x3 ;  /* 0x0000000406087291 */ /* 0x002fe2000f8e18ff */
[----:B------:R-:W-:Y:S01]  /*1aa0*/  SHF.L.U32 R2, R15, 0x1f, RZ ;  /* 0x0000001f0f027819 */ /* 0x000fe200000006ff */
[----:B------:R-:W-:Y:S01]  /*1ab0*/  @!P1 SYNCS.ARRIVE.TRANS64.A1T0 RZ, [UR4+0xe8], RZ ;  /* 0x0000e8ffffff99a7 */ /* 0x000fe20008100004 */
[----:B------:R-:W-:-:S06]  /*1ac0*/  UISETP.GT.AND UP0, UPT, UR15, UR14, UPT ;  /* 0x0000000e0f00728c */ /* 0x000fcc000bf04270 */
[----:B--2---:R1:W2:Y:S03]  /*1ad0*/  SYNCS.PHASECHK.TRANS64.TRYWAIT P0, [UR8+0x50], R2 ;  /* 0x00005002ff0075a7 */ /* 0x0042a60008001108 */
[----:B------:R-:W-:Y:S05]  /*1ae0*/  BRA.U !UP0, `(.L_x_27) ;  /* 0x0000000108ac7547 */ /* 0x000fea000b800000 */
[----:B------:R-:W-:Y:S01]  /*1af0*/  UIADD3 UR21, UPT, UPT, UR7, UR24, URZ ;  /* 0x0000001807157290 */ /* 0x000fe2000fffe0ff */
[----:B------:R-:W-:-:S11]  /*1b00*/  UMOV UR25, UR6 ;  /* 0x0000000600197c82 */ /* 0x000fd60008000000 */
.L_x_32:
[----:B-1----:R-:W-:Y:S01]  /*1b10*/  ULEA UR17, UR25, UR4, 0x3 ;  /* 0x0000000419117291 */ /* 0x002fe2000f8e18ff */
[----:B--2---:R-:W-:Y:S01]  /*1b20*/  @!P5 MOV R3, 0x5000 ;  /* 0x000050000003d802 */ /* 0x004fe20000000f00 */
[----:B--2---:R-:W-:Y:S10]  /*1b30*/  @P0 BRA `(.L_x_28) ;  /* 0x00000000000c0947 */ /* 0x004ff40003800000 */
[----:B------:R-:W-:-:S04]  /*1b40*/  SHF.L.U32 R5, R15, 0x1f, RZ ;  /* 0x0000001f0f057819 */ /* 0x000fc800000006ff */
[----:B------:R-:W2:Y:S02]  /*1b50*/  SYNCS.PHASECHK.TRANS64.TRYWAIT P0, [UR17+0x50], R5 ;  /* 0x00005005ff0075a7 */ /* 0x000ea40008001111 */
[----:B--2---:R-:W-:Y:S05]  /*1b60*/  @!P0 BRA `(.L_x_29) ;  /* 0x0000007800488947 */ /* 0x004fea0003800000 */
.L_x_28:
[----:B------:R2:W-:Y:S01]  /*1b70*/  @!P5 SYNCS.ARRIVE.TRANS64 RZ, [UR17], R3 ;  /* 0x00000003ffffd9a7 */ /* 0x0005e20008000011 */
[----:B------:R-:W-:Y:S04]  /*1b80*/  BSSY.RECONVERGENT B0, `(.L_x_30) ;  /* 0x0000003000007945 */ /* 0x000fe80003800200 */
[----:B------:R-:W-:Y:S05]  /*1b90*/  @P4 BRA `(.L_x_31) ;  /* 0x0000000000044947 */ /* 0x000fea0003800000 */
[----:B------:R-:W-:Y:S05]  /*1ba0*/  BPT.TRAP 0x1 ;  /* 0x000000040000795c */ /* 0x000fea0000300000 */
.L_x_31:
[----:B------:R-:W-:Y:S05]  /*1bb0*/  BSYNC.RECONVERGENT B0 ;  /* 0x0000000000007941 */ /* 0x000fea0003800200 */
.L_x_30:
        /* <DEDUP_REMOVED lines=10> */
[----:B------:R-:W-:Y:S01]  /*1c60*/  UIADD3 UR16, UPT, UPT, UR16, 0x6400, URZ ;  /* 0x0000640010107890 */ /* 0x000fe2000fffe0ff */
[----:B-1----:R-:W-:Y:S01]  /*1c70*/  SHF.L.U32 R2, R15, 0x1f, RZ ;  /* 0x0000001f0f027819 */ /* 0x002fe200000006ff */
[----:B------:R-:W-:Y:S02]  /*1c80*/  UIADD3.X UR31, UPT, UPT, URZ, UR23, URZ, UP1, !UPT ;  /* 0x00000017ff1f7290 */ /* 0x000fe40008ffe4ff */
[----:B------:R-:W-:Y:S01]  /*1c90*/  UIADD3.X UR29, UPT, UPT, URZ, UR23, URZ, UP0, !UPT ;  /* 0x00000017ff1d7290 */ /* 0x000fe200087fe4ff */
[----:B------:R1:W1:Y:S01]  /*1ca0*/  SYNCS.PHASECHK.TRANS64.TRYWAIT P0, [UR8+0x50], R2 ;  /* 0x00005002ff0075a7 */ /* 0x0002620008001108 */
[----:B------:R-:W-:Y:S01]  /*1cb0*/  ULEA UR8, UR25, UR4, 0xe ;  /* 0x0000000419087291 */ /* 0x000fe2000f8e70ff */
[----:B------:R-:W-:Y:S01]  /*1cc0*/  UMOV UR26, 0x0 ;  /* 0x00000000001a7882 */ /* 0x000fe20000000000 */
[----:B------:R-:W-:-:S02]  /*1cd0*/  UMOV UR27, 0x10000000 ;  /* 0x10000000001b7882 */ /* 0x000fc40000000000 */
[----:B------:R-:W-:Y:S01]  /*1ce0*/  UIADD3 UR8, UPT, UPT, UR8, 0x10400, URZ ;  /* 0x0001040008087890 */ /* 0x000fe2000fffe0ff */
[----:B------:R-:W-:Y:S01]  /*1cf0*/  UMOV UR19, UR35 ;  /* 0x0000002300137c82 */ /* 0x000fe20008000000 */
[----:B------:R-:W-:Y:S01]  /*1d00*/  UMOV UR20, UR36 ;  /* 0x0000002400147c82 */ /* 0x000fe20008000000 */
[----:B------:R-:W-:Y:S01]  /*1d10*/  UMOV UR12, UR36 ;  /* 0x00000024000c7c82 */ /* 0x000fe20008000000 */
[----:B------:R-:W-:Y:S01]  /*1d20*/  UMOV UR9, UR17 ;  /* 0x0000001100097c82 */ /* 0x000fe20008000000 */
[----:B------:R-:W-:Y:S01]  /*1d30*/  UMOV UR10, UR18 ;  /* 0x00000012000a7c82 */ /* 0x000fe20008000000 */
[----:B------:R1:W-:Y:S01]  /*1d40*/  UTMALDG.3D [UR16], [UR30], desc[UR26] ;  /* 0x00001a101e0075b4 */ /* 0x0003e20008011000 */
[----:B------:R-:W-:Y:S01]  /*1d50*/  UIADD3 UR24, UPT, UPT, UR24, 0x1, URZ ;  /* 0x0000000118187890 */ /* 0x000fe2000fffe0ff */
[----:B------:R-:W-:-:S03]  /*1d60*/  UMOV UR25, UR6 ;  /* 0x0000000600197c82 */ /* 0x000fc60008000000 */
[----:B------:R-:W-:Y:S01]  /*1d70*/  UISETP.NE.AND UP0, UPT, UR24, UR21, UPT ;  /* 0x000000151800728c */ /* 0x000fe2000bf05270 */
[----:B------:R1:W-:Y:S08]  /*1d80*/  UTMALDG.3D [UR8], [UR28], desc[UR26] ;  /* 0x00001a081c0075b4 */ /* 0x0003f00008011000 */
[----:B------:R-:W-:Y:S05]  /*1d90*/  BRA.U UP0, `(.L_x_32) ;  /* 0xfffffffd005c7547 */ /* 0x000fea000b83ffff */
.L_x_27:
[C---:B-1----:R-:W-:Y:S01]  /*1da0*/  LEA R2, R14.reuse, UR4, 0x3 ;  /* 0x000000040e027c11 */ /* 0x042fe2000f8e18ff */
[----:B------:R-:W-:Y:S01]  /*1db0*/  NOP ;  /* 0x0000000000007918 */ /* 0x000fe20000000000 */
[----:B--2---:R-:W-:Y:S02]  /*1dc0*/  SHF.L.U32 R3, R13, 0x1f, RZ ;  /* 0x0000001f0d037819 */ /* 0x004fe400000006ff */
[----:B------:R-:W-:Y:S02]  /*1dd0*/  LEA R4, R14, UR4, 0x4 ;  /* 0x000000040e047c11 */ /* 0x000fe4000f8e20ff */
[----:B------:R-:W1:Y:S02]  /*1de0*/  SYNCS.PHASECHK.TRANS64.TRYWAIT P0, [R2+URZ+0xf0], R3 ;  /* 0x0000f003020075a7 */ /* 0x000e6400080011ff */
[----:B-1----:R-:W-:Y:S05]  /*1df0*/  @!P0 BRA `(.L_x_33) ;  /* 0x0000007400bc8947 */ /* 0x002fea0003800000 */
.L_x_135:
[----:B------:R-:W2:Y:S01]  /*1e00*/  LDS.128 R4, [R4+0x180] ;  /* 0x0001800004047984 */ /* 0x000ea20000000c00 */
[----:B---3--:R-:W-:Y:S01]  /*1e10*/  ISETP.GE.AND P0, PT, R40, 0x1, PT ;  /* 0x000000012800780c */ /* 0x008fe20003f06270 */
[----:B-1----:R-:W-:Y:S01]  /*1e20*/  VIADD R2, R2, 0x100 ;  /* 0x0000010002027836 */ /* 0x002fe20000000000 */
[----:B------:R-:W-:Y:S01]  /*1e30*/  @!PT LDS RZ, [RZ] ;  /* 0x00000000fffff984 */ /* 0x000fe20000000800 */
[----:B------:R-:W-:Y:S01]  /*1e40*/  @!PT LDS RZ, [RZ] ;  /* 0x00000000fffff984 */ /* 0x000fe20000000800 */
[----:B------:R-:W-:Y:S01]  /*1e50*/  @!PT LDS RZ, [RZ] ;  /* 0x00000000fffff984 */ /* 0x000fe20000000800 */
[----:B------:R-:W-:Y:S01]  /*1e60*/  @!PT LDS RZ, [RZ] ;  /* 0x00000000fffff984 */ /* 0x000fe20000000800 */
[----:B------:R1:W-:Y:S06]  /*1e70*/  MEMBAR.ALL.CTA ;  /* 0x0000000000007992 */ /* 0x0003ec0000008000 */
[----:B-1----:R-:W1:Y:S01]  /*1e80*/  FENCE.VIEW.ASYNC.S ;  /* 0x00000000000073c6 */ /* 0x002e620000000000 */
[----:B------:R-:W-:-:S04]  /*1e90*/  PRMT R2, RZ, 0x654, R2 ;  /* 0x00000654ff027816 */ /* 0x000fc80000000002 */
[----:B-1----:R1:W-:Y:S01]  /*1ea0*/  SYNCS.ARRIVE.TRANS64.RED.A1T0 RZ, [R2+URZ], RZ ;  /* 0x000000ff02ff79a7 */ /* 0x0023e200081004ff */
[----:B--2---:R-:W-:-:S13]  /*1eb0*/  LOP3.LUT P2, RZ, R6, 0x1, RZ, 0xc0, !PT ;  /* 0x0000000106ff7812 */ /* 0x004fda000784c0ff */
[----:B------:R-:W-:Y:S01]  /*1ec0*/  @P2 SHF.R.U32.HI R3, RZ, 0x10, R5 ;  /* 0x00000010ff032819 */ /* 0x000fe20000011605 */
[----:B------:R-:W-:Y:S01]  /*1ed0*/  VOTEU.ANY UP0, P2 ;  /* 0x0000000000ff7886 */ /* 0x000fe20001000100 */
[----:B------:R-:W-:Y:S02]  /*1ee0*/  @P2 MOV R11, R4 ;  /* 0x00000004000b2202 */ /* 0x000fe40000000f00 */
[----:B------:R-:W-:Y:S02]  /*1ef0*/  @P2 R2UR.BROADCAST UR8, R3 ;  /* 0x00000000030822ca */ /* 0x000fe400008e0000 */
[----:B------:R-:W-:-:S11]  /*1f00*/  @P2 LOP3.LUT R8, R5, 0xffff, RZ, 0xc0, !PT ;  /* 0x0000ffff05082812 */ /* 0x000fd600078ec0ff */
[----:B------:R-:W-:Y:S01]  /*1f10*/  @UP0 UMOV UR36, UR8 ;  /* 0x0000000800240c82 */ /* 0x000fe20008000000 */
[----:B-1----:R-:W-:Y:S05]  /*1f20*/  @!P0 BRA `(.L_x_34) ;  /* 0x0000000000b88947 */ /* 0x002fea0003800000 */
[----:B------:R-:W4:Y:S01]  /*1f30*/  LDC.64 R4, c[0x0][0xb18] ;  /* 0x0002c600ff047b82 */ /* 0x000f220000000a00 */
[----:B------:R-:W-:-:S07]  /*1f40*/  ISETP.NE.AND P3, PT, R40, 0x1, PT ;  /* 0x000000012800780c */ /* 0x000fce0003f65270 */
[----:B------:R-:W1:Y:S08]  /*1f50*/  LDC.64 R6, c[0x0][0xb10] ;  /* 0x0002c400ff067b82 */ /* 0x000e700000000a00 */
[----:B------:R-:W2:Y:S08]  /*1f60*/  LDC R16, c[0x0][0xb20] ;  /* 0x0002c800ff107b82 */ /* 0x000eb00000000800 */
[----:B------:R-:W3:Y:S01]  /*1f70*/  LDC R18, c[0x0][0xb0c] ;  /* 0x0002c300ff127b82 */ /* 0x000ee20000000800 */
[----:B----4-:R-:W-:Y:S01]  /*1f80*/  IMAD.HI.U32 R17, R0, R5, RZ ;  /* 0x0000000500117227 */ /* 0x010fe200078e00ff */
[----:B------:R-:W-:-:S03]  /*1f90*/  ISETP.NE.AND P0, PT, R4, 0x1, PT ;  /* 0x000000010400780c */ /* 0x000fc60003f05270 */
[----:B------:R-:W-:-:S03]  /*1fa0*/  IMAD.HI.U32 R5, R8, R5, RZ ;  /* 0x0000000508057227 */ /* 0x000fc600078e00ff */
[----:B------:R-:W4:Y:S01]  /*1fb0*/  LDC.64 R2, c[0x0][0xb28] ;  /* 0x0002ca00ff027b82 */ /* 0x000f220000000a00 */
[----:B-1----:R-:W-:-:S04]  /*1fc0*/  IMAD.HI.U32 R20, R9, R6, RZ ;  /* 0x0000000609147227 */ /* 0x002fc800078e00ff */
[----:B------:R-:W-:Y:S01]  /*1fd0*/  IMAD.HI.U32 R22, R11, R6, RZ ;  /* 0x000000060b167227 */ /* 0x000fe200078e00ff */
[----:B------:R-:W-:Y:S02]  /*1fe0*/  SHF.R.U32.HI R20, RZ, R7, R20 ;  /* 0x00000007ff147219 */ /* 0x000fe40000011614 */
[-C--:B--2---:R-:W-:Y:S02]  /*1ff0*/  SHF.R.U32.HI R17, RZ, R16.reuse, R17 ;  /* 0x00000010ff117219 */ /* 0x084fe40000011611 */
[----:B------:R-:W-:Y:S02]  /*2000*/  SHF.R.U32.HI R5, RZ, R16, R5 ;  /* 0x00000010ff057219 */ /* 0x000fe40000011605 */
[----:B------:R-:W-:Y:S02]  /*2010*/  SEL R17, R0, R17, !P0 ;  /* 0x0000001100117207 */ /* 0x000fe40004000000 */
[----:B------:R-:W-:Y:S02]  /*2020*/  SHF.R.U32.HI R22, RZ, R7, R22 ;  /* 0x00000007ff167219 */ /* 0x000fe40000011616 */
[----:B---3--:R-:W-:-:S02]  /*2030*/  ISETP.NE.AND P1, PT, R18, 0x1, PT ;  /* 0x000000011200780c */ /* 0x008fc40003f25270 */
[----:B------:R-:W-:Y:S02]  /*2040*/  SEL R5, R8, R5, !P0 ;  /* 0x0000000508057207 */ /* 0x000fe40004000000 */
[----:B------:R-:W-:Y:S02]  /*2050*/  SEL R19, R9, R20, !P1 ;  /* 0x0000001409137207 */ /* 0x000fe40004800000 */
[----:B------:R-:W-:Y:S01]  /*2060*/  SEL R7, R11, R22, !P1 ;  /* 0x000000160b077207 */ /* 0x000fe20004800000 */
[----:B----4-:R-:W-:-:S04]  /*2070*/  IMAD.HI.U32 R20, R17, R2, RZ ;  /* 0x0000000211147227 */ /* 0x010fc800078e00ff */
[----:B------:R-:W-:Y:S01]  /*2080*/  IMAD.HI.U32 R6, R19, R2, RZ ;  /* 0x0000000213067227 */ /* 0x000fe200078e00ff */
[----:B------:R-:W-:-:S04]  /*2090*/  @P3 SHF.R.U32.HI R17, RZ, R3, R20 ;  /* 0x00000003ff113219 */ /* 0x000fc80000011614 */
[----:B------:R-:W-:Y:S01]  /*20a0*/  @P3 SHF.R.U32.HI R19, RZ, R3, R6 ;  /* 0x00000003ff133219 */ /* 0x000fe20000011606 */
[----:B------:R-:W-:-:S04]  /*20b0*/  IMAD R17, R40, R17, RZ ;  /* 0x0000001128117224 */ /* 0x000fc800078e02ff */
[----:B------:R-:W-:Y:S01]  /*20c0*/  IMAD R6, R40, R19, RZ ;  /* 0x0000001328067224 */ /* 0x000fe200078e02ff */
[C---:B------:R-:W-:Y:S02]  /*20d0*/  ISETP.GE.AND P0, PT, R5.reuse, R17, PT ;  /* 0x000000110500720c */ /* 0x040fe40003f06270 */
[----:B------:R-:W-:Y:S02]  /*20e0*/  IADD3 R17, PT, PT, -R5, RZ, RZ ;  /* 0x000000ff05117210 */ /* 0x000fe40007ffe1ff */
[----:B------:R-:W-:Y:S01]  /*20f0*/  ISETP.GE.OR P0, PT, R7, R6, P0 ;  /* 0x000000060700720c */ /* 0x000fe20000706670 */
[----:B------:R-:W-:-:S04]  /*2100*/  IMAD.HI.U32 R6, R5, R2, RZ ;  /* 0x0000000205067227 */ /* 0x000fc800078e00ff */
[----:B------:R-:W-:Y:S01]  /*2110*/  IMAD R8, R4, R17, R8 ;  /* 0x0000001104087224 */ /* 0x000fe200078e0208 */
[----:B------:R-:W-:-:S04]  /*2120*/  SHF.R.U32.HI R6, RZ, R3, R6 ;  /* 0x00000003ff067219 */ /* 0x000fc80000011606 */
[----:B------:R-:W-:-:S03]  /*2130*/  SEL R6, R5, R6, !P3 ;  /* 0x0000000605067207 */ /* 0x000fc60005800000 */
[----:B------:R-:W-:-:S04]  /*2140*/  @!P0 IMAD.HI.U32 R16, R7, R2, RZ ;  /* 0x0000000207108227 */ /* 0x000fc800078e00ff */
[----:B------:R-:W-:Y:S01]  /*2150*/  IMAD.MOV R2, RZ, RZ, -R6 ;  /* 0x000000ffff027224 */ /* 0x000fe200078e0a06 */
[----:B------:R-:W-:-:S03]  /*2160*/  @!P0 SHF.R.U32.HI R16, RZ, R3, R16 ;  /* 0x00000003ff108219 */ /* 0x000fc60000011610 */
[----:B------:R-:W-:Y:S01]  /*2170*/  IMAD R2, R40, R2, R5 ;  /* 0x0000000228027224 */ /* 0x000fe200078e0205 */
        /* <DEDUP_REMOVED lines=9> */
.L_x_34:
[----:B------:R-:W1:Y:S02]  /*2210*/  LDCU UR8, c[0x0][0xb30] ;  /* 0x00016600ff0877ac */ /* 0x000e640008000800 */
[----:B-1----:R-:W-:-:S09]  /*2220*/  UISETP.NE.AND UP0, UPT, UR8, 0x1, UPT ;  /* 0x000000010800788c */ /* 0x002fd2000bf05270 */
[----:B------:R-:W-:Y:S05]  /*2230*/  BRA.U UP0, `(.L_x_35) ;  /* 0x0000000100407547 */ /* 0x000fea000b800000 */
[----:B------:R-:W1:Y:S08]  /*2240*/  LDC.64 R4, c[0x0][0xb10] ;  /* 0x0002c400ff047b82 */ /* 0x000e700000000a00 */
[----:B------:R-:W2:Y:S08]  /*2250*/  LDC.64 R2, c[0x0][0xb18] ;  /* 0x0002c600ff027b82 */ /* 0x000eb00000000a00 */
[----:B------:R-:W3:Y:S08]  /*2260*/  LDC R6, c[0x0][0xb20] ;  /* 0x0002c800ff067b82 */ /* 0x000ef00000000800 */
[----:B------:R-:W4:Y:S01]  /*2270*/  LDC R16, c[0x0][0xb0c] ;  /* 0x0002c300ff107b82 */ /* 0x000f220000000800 */
[----:B-1----:R-:W-:-:S05]  /*2280*/  IMAD.HI.U32 R4, R11, R4, RZ ;  /* 0x000000040b047227 */ /* 0x002fca00078e00ff */
[----:B------:R-:W-:Y:S01]  /*2290*/  SHF.R.U32.HI R4, RZ, R5, R4 ;  /* 0x00000005ff047219 */ /* 0x000fe20000011604 */
[----:B--2---:R-:W-:Y:S01]  /*22a0*/  IMAD.HI.U32 R3, R8, R3, RZ ;  /* 0x0000000308037227 */ /* 0x004fe200078e00ff */
[----:B------:R-:W-:-:S04]  /*22b0*/  ISETP.NE.AND P0, PT, R2, 0x1, PT ;  /* 0x000000010200780c */ /* 0x000fc80003f05270 */
[----:B---3--:R-:W-:-:S04]  /*22c0*/  SHF.R.U32.HI R3, RZ, R6, R3 ;  /* 0x00000006ff037219 */ /* 0x008fc80000011603 */
[----:B------:R-:W-:Y:S02]  /*22d0*/  SEL R3, R8, R3, !P0 ;  /* 0x0000000308037207 */ /* 0x000fe40004000000 */
[----:B----4-:R-:W-:-:S04]  /*22e0*/  ISETP.NE.AND P1, PT, R16, 0x1, PT ;  /* 0x000000011000780c */ /* 0x010fc80003f25270 */
[----:B------:R-:W-:-:S05]  /*22f0*/  SEL R4, R11, R4, !P1 ;  /* 0x000000040b047207 */ /* 0x000fca0004800000 */
[----:B------:R-:W-:Y:S02]  /*2300*/  IMAD.IADD R5, R3, 0x1, -R4 ;  /* 0x0000000103057824 */ /* 0x000fe400078e0a04 */
[----:B------:R-:W-:Y:S02]  /*2310*/  IMAD.IADD R3, R4, 0x1, -R3 ;  /* 0x0000000104037824 */ /* 0x000fe400078e0a03 */
[----:B------:R-:W-:Y:S02]  /*2320*/  IMAD R11, R5, R16, R11 ;  /* 0x00000010050b7224 */ /* 0x000fe400078e020b */
[----:B------:R-:W-:-:S07]  /*2330*/  IMAD R8, R3, R2, R8 ;  /* 0x0000000203087224 */ /* 0x000fce00078e0208 */
.L_x_35:
[----:B------:R-:W-:Y:S01]  /*2340*/  VIADD R14, R14, 0x1 ;  /* 0x000000010e0e7836 */ /* 0x000fe20000000000 */
[----:B------:R-:W-:Y:S01]  /*2350*/  PLOP3.LUT P1, PT, PT, PT, PT, 0x80, 0x8 ;  /* 0x000000000008781c */ /* 0x000fe20003f2f070 */
[----:B------:R-:W-:Y:S02]  /*2360*/  IMAD.IADD R21, R11, 0x1, R90 ;  /* 0x000000010b157824 */ /* 0x000fe400078e025a */
[----:B------:R-:W-:Y:S01]  /*2370*/  IMAD.IADD R20, R8, 0x1, R83 ;  /* 0x0000000108147824 */ /* 0x000fe200078e0253 */
[----:B------:R-:W-:-:S04]  /*2380*/  ISETP.NE.AND P0, PT, R14, 0x2, PT ;  /* 0x000000020e00780c */ /* 0x000fc80003f05270 */
[----:B------:R-:W-:Y:S02]  /*2390*/  SEL R2, RZ, 0x1, P0 ;  /* 0x00000001ff027807 */ /* 0x000fe40000000000 */
[----:B------:R-:W-:Y:S02]  /*23a0*/  SEL R14, R14, RZ, P0 ;  /* 0x000000ff0e0e7207 */ /* 0x000fe40000000000 */
[----:B------:R-:W-:Y:S01]  /*23b0*/  LOP3.LUT R13, R13, R2, RZ, 0x3c, !PT ;  /* 0x000000020d0d7212 */ /* 0x000fe200078e3cff */
[----:B------:R-:W-:Y:S06]  /*23c0*/  @P2 BRA `(.L_x_36) ;  /* 0xfffffff000982947 */ /* 0x000fec000383ffff */
[----:B------:R-:W-:Y:S01]  /*23d0*/  UIADD3 UR4, UPT, UPT, UR4, 0x50, URZ ;  /* 0x0000005004047890 */ /* 0x000fe2000fffe0ff */
[----:B------:R-:W-:-:S03]  /*23e0*/  SHF.L.U32 R3, R15, 0x1f, RZ ;  /* 0x0000001f0f037819 */ /* 0x000fc600000006ff */
[----:B------:R-:W-:-:S09]  /*23f0*/  ULEA UR5, UR6, UR4, 0x3 ;  /* 0x0000000406057291 */ /* 0x000fd2000f8e18ff */
[----:B------:R-:W1:Y:S02]  /*2400*/  SYNCS.PHASECHK.TRANS64.TRYWAIT P0, [UR5], R3 ;  /* 0x00000003ff0075a7 */ /* 0x000e640008001105 */
[----:B-1----:R-:W-:Y:S05]  /*2410*/  @!P0 BRA `(.L_x_37) ;  /* 0x0000007000488947 */ /* 0x002fea0003800000 */
.L_x_137:
[----:B------:R-:W-:-:S04]  /*2420*/  UIADD3 UR6, UPT, UPT, UR6, 0x1, URZ ;  /* 0x0000000106067890 */ /* 0x000fc8000fffe0ff */
[----:B------:R-:W-:-:S04]  /*2430*/  UISETP.NE.AND UP0, UPT, UR6, 0xa, UPT ;  /* 0x0000000a0600788c */ /* 0x000fc8000bf05270 */
[----:B------:R-:W-:Y:S02]  /*2440*/  USEL UR7, URZ, 0x1, UP0 ;  /* 0x00000001ff077887 */ /* 0x000fe40008000000 */
[----:B------:R-:W-:-:S04]  /*2450*/  USEL UR6, UR6, URZ, UP0 ;  /* 0x000000ff06067287 */ /* 0x000fc80008000000 */
[----:B------:R-:W-:Y:S01]  /*2460*/  ULEA UR5, UR6, UR4, 0x3 ;  /* 0x0000000406057291 */ /* 0x000fe2000f8e18ff */
[----:B------:R-:W-:-:S04]  /*2470*/  LOP3.LUT R2, R15, UR7, RZ, 0x3c, !PT ;  /* 0x000000070f027c12 */ /* 0x000fc8000f8e3cff */
[----:B-1----:R-:W-:-:S04]  /*2480*/  SHF.L.U32 R3, R2, 0x1f, RZ ;  /* 0x0000001f02037819 */ /* 0x002fc800000006ff */
[----:B------:R-:W1:Y:S02]  /*2490*/  SYNCS.PHASECHK.TRANS64.TRYWAIT P0, [UR5], R3 ;  /* 0x00000003ff0075a7 */ /* 0x000e640008001105 */
[----:B-1----:R-:W-:Y:S05]  /*24a0*/  @!P0 BRA `(.L_x_38) ;  /* 0x00000070003c8947 */ /* 0x002fea0003800000 */
.L_x_139:
        /* <DEDUP_REMOVED lines=9> */
.L_x_141:
        /* <DEDUP_REMOVED lines=9> */
.L_x_143:
        /* <DEDUP_REMOVED lines=9> */
.L_x_145:
        /* <DEDUP_REMOVED lines=9> */
.L_x_147:
        /* <DEDUP_REMOVED lines=9> */
.L_x_149:
        /* <DEDUP_REMOVED lines=9> */
.L_x_151:
        /* <DEDUP_REMOVED lines=9> */
.L_x_153:
[----:B------:R-:W-:-:S04]  /*28a0*/  UIADD3 UR6, UPT, UPT, UR6, 0x1, URZ ;  /* 0x0000000106067890 */ /* 0x000fc8000fffe0ff */
[----:B------:R-:W-:-:S04]  /*28b0*/  UISETP.NE.AND UP0, UPT, UR6, 0xa, UPT ;  /* 0x0000000a0600788c */ /* 0x000fc8000bf05270 */
[----:B------:R-:W-:Y:S02]  /*28c0*/  USEL UR5, URZ, 0x1, UP0 ;  /* 0x00000001ff057887 */ /* 0x000fe40008000000 */
[----:B------:R-:W-:-:S04]  /*28d0*/  USEL UR6, UR6, URZ, UP0 ;  /* 0x000000ff06067287 */ /* 0x000fc80008000000 */
[----:B------:R-:W-:Y:S01]  /*28e0*/  ULEA UR6, UR6, UR4, 0x3 ;  /* 0x0000000406067291 */ /* 0x000fe2000f8e18ff */
[----:B-1----:R-:W-:-:S04]  /*28f0*/  LOP3.LUT R3, R2, UR5, RZ, 0x3c, !PT ;  /* 0x0000000502037c12 */ /* 0x002fc8000f8e3cff */
[----:B------:R-:W-:Y:S01]  /*2900*/  SHF.L.U32 R3, R3, 0x1f, RZ ;  /* 0x0000001f03037819 */ /* 0x000fe200000006ff */
[----:B----4-:R-:W-:-:S07]  /*2910*/  IMAD.U32 R0, RZ, RZ, UR6 ;  /* 0x00000006ff007e24 */ /* 0x010fce000f8e00ff */
.L_x_46:
[----:B-1----:R1:W2:Y:S02]  /*2920*/  SYNCS.PHASECHK.TRANS64.TRYWAIT P0, [R0+URZ], R3 ;  /* 0x00000003000075a7 */ /* 0x0022a400080011ff */
[----:B--2---:R-:W-:Y:S05]  /*2930*/  @!P0 NANOSLEEP.SYNCS 0x989680 ;  /* 0x009896800000895d */ /* 0x004fea0003900000 */
[----:B------:R-:W2:Y:S02]  /*2940*/  @!P0 SYNCS.PHASECHK.TRANS64 P0, [R0+URZ], R3 ;  /* 0x00000003000085a7 */ /* 0x000ea400080010ff */
[----:B--2---:R-:W-:Y:S05]  /*2950*/  @P0 EXIT ;  /* 0x000000000000094d */ /* 0x004fea0003800000 */
[----:B------:R-:W-:Y:S05]  /*2960*/  BRA `(.L_x_46) ;  /* 0xfffffffc00ec7947 */ /* 0x000fea000383ffff */
.L_x_18:
[----:B------:R-:W-:-:S04]  /*2970*/  UISETP.NE.AND UP1, UPT, UR37, URZ, UPT ;  /* 0x000000ff2500728c */ /* 0x000fc8000bf25270 */
[----:B------:R-:W-:-:S09]  /*2980*/  UISETP.NE.OR UP1, UPT, UR8, 0x1, UP1 ;  /* 0x000000010800788c */ /* 0x000fd20008f25670 */
[----:B------:R-:W-:Y:S05]  /*2990*/  BRA.U UP1, `(.L_x_47) ;  /* 0x0000000501487547 */ /* 0x000fea000b800000 */
[----:B------:R-:W-:Y:S01]  /*29a0*/  ISETP.NE.AND P2, PT, R2, RZ, PT ;  /* 0x000000ff0200720c */ /* 0x000fe20003f45270 */
[----:B------:R-:W-:Y:S01]  /*29b0*/  IMAD.MOV.U32 R12, RZ, RZ, 0x1 ;  /* 0x00000001ff0c7424 */ /* 0x000fe200078e00ff */
[----:B------:R-:W-:Y:S02]  /*29c0*/  CS2R R10, SRZ ;  /* 0x00000000000a7805 */ /* 0x000fe4000001ff00 */
[----:B------:R-:W-:Y:S01]  /*29d0*/  CS2R R8, SRZ ;  /* 0x0000000000087805 */ /* 0x000fe2000001ff00 */
[----:B------:R-:W-:Y:S01]  /*29e0*/  UMOV UR4, 0x400 ;  /* 0x0000040000047882 */ /* 0x000fe20000000000 */
[----:B------:R-:W-:Y:S01]  /*29f0*/  UMOV UR6, URZ ;  /* 0x000000ff00067c82 */ /* 0x000fe20008000000 */
[----:B------:R-:W-:-:S12]  /*2a00*/  ULEA UR37, UR37, UR4, 0x18 ;  /* 0x0000000425257291 */ /* 0x000fd8000f8ec0ff */
.L_x_51:
[----:B------:R-:W-:Y:S02]  /*2a10*/  LEA R0, R8, UR37, 0x3 ;  /* 0x0000002508007c11 */ /* 0x000fe4000f8e18ff */
[----:B------:R-:W-:-:S03]  /*2a20*/  SHF.L.U32 R5, R9, 0x1f, RZ ;  /* 0x0000001f09057819 */ /* 0x000fc600000006ff */
[----:B------:R-:W-:Y:S01]  /*2a30*/  VIADD R4, R0, 0x160 ;  /* 0x0000016000047836 */ /* 0x000fe20000000000 */
[----:B------:R-:W1:Y:S02]  /*2a40*/  SYNCS.PHASECHK.TRANS64.TRYWAIT P0, [R0+URZ+0x150], R5 ;  /* 0x00015005000075a7 */ /* 0x000e6400080011ff */
[----:B-1----:R-:W-:Y:S05]  /*2a50*/  @!P0 BRA `(.L_x_48) ;  /* 0x0000006c00908947 */ /* 0x002fea0003800000 */
.L_x_154:
[----:B------:R-:W-:Y:S01]  /*2a60*/  ULEA UR5, UR6, UR37, 0x3 ;  /* 0x0000002506057291 */ /* 0x000fe2000f8e18ff */
[----:B------:R-:W-:Y:S02]  /*2a70*/  PRMT R4, RZ, 0x654, R4 ;  /* 0x00000654ff047816 */ /* 0x000fe40000000004 */
[----:B-1----:R-:W-:Y:S01]  /*2a80*/  SHF.L.U32 R5, R12, 0x1f, RZ ;  /* 0x0000001f0c057819 */ /* 0x002fe200000006ff */
[----:B------:R-:W-:Y:S01]  /*2a90*/  UIADD3 UR4, UPT, UPT, UR5, 0xf0, URZ ;  /* 0x000000f005047890 */ /* 0x000fe2000fffe0ff */
[----:B------:R1:W-:Y:S05]  /*2aa0*/  SYNCS.ARRIVE.TRANS64.RED.A1T0 RZ, [R4+URZ], RZ ;  /* 0x000000ff04ff79a7 */ /* 0x0003ea00081004ff */
[----:B------:R-:W-:Y:S01]  /*2ab0*/  IMAD.U32 R7, RZ, RZ, UR4 ;  /* 0x00000004ff077e24 */ /* 0x000fe2000f8e00ff */
[----:B------:R-:W2:Y:S04]  /*2ac0*/  SYNCS.PHASECHK.TRANS64.TRYWAIT P0, [UR5+0x100], R5 ;  /* 0x00010005ff0075a7 */ /* 0x000ea80008001105 */
[----:B------:R-:W-:Y:S01]  /*2ad0*/  PRMT R6, R2, 0x654, R7 ;  /* 0x0000065402067816 */ /* 0x000fe20000000007 */
[----:B-1----:R-:W-:Y:S01]  /*2ae0*/  @!P2 IMAD.MOV.U32 R4, RZ, RZ, 0x10 ;  /* 0x00000010ff04a424 */ /* 0x002fe200078e00ff */
[----:B--2---:R-:W-:Y:S06]  /*2af0*/  @!P0 BRA `(.L_x_49) ;  /* 0x0000006c007c8947 */ /* 0x004fec0003800000 */
.L_x_156:
[----:B------:R-:W-:Y:S01]  /*2b00*/  ULEA UR4, UR6, UR37, 0x4 ;  /* 0x0000002506047291 */ /* 0x000fe2000f8e20ff */
[----:B------:R-:W-:Y:S01]  /*2b10*/  SEL R3, R6, R3, !P2 ;  /* 0x0000000306037207 */ /* 0x000fe20005000000 */
[----:B------:R-:W-:Y:S01]  /*2b20*/  UIADD3 UR5, UPT, UPT, UR5, 0xf0, URZ ;  /* 0x000000f005057890 */ /* 0x000fe2000fffe0ff */
[----:B-1----:R-:W-:Y:S01]  /*2b30*/  LEA R0, R11, UR37, 0x3 ;  /* 0x000000250b007c11 */ /* 0x002fe2000f8e18ff */
[----:B------:R-:W-:Y:S01]  /*2b40*/  UIADD3 UR4, UPT, UPT, UR4, 0x180, URZ ;  /* 0x0000018004047890 */ /* 0x000fe2000fffe0ff */
[----:B------:R-:W-:Y:S01]  /*2b50*/  SHF.L.U32 R5, R10, 0x1f, RZ ;  /* 0x0000001f0a057819 */ /* 0x000fe200000006ff */
[----:B------:R1:W-:Y:S01]  /*2b60*/  @!P2 SYNCS.ARRIVE.TRANS64.RED RZ, [R3+URZ], R4 ;  /* 0x0000000403ffa9a7 */ /* 0x0003e200080004ff */
[----:B------:R-:W-:Y:S01]  /*2b70*/  UIADD3 UR6, UPT, UPT, UR6, 0x1, URZ ;  /* 0x0000000106067890 */ /* 0x000fe2000fffe0ff */
[----:B------:R-:W-:-:S03]  /*2b80*/  VIADD R8, R8, 0x1 ;  /* 0x0000000108087836 */ /* 0x000fc60000000000 */
[----:B------:R-:W-:Y:S02]  /*2b90*/  UISETP.NE.AND UP0, UPT, UR6, 0x2, UPT ;  /* 0x000000020600788c */ /* 0x000fe4000bf05270 */
[----:B------:R-:W-:Y:S06]  /*2ba0*/  UGETNEXTWORKID.BROADCAST [UR4], [UR5] ;  /* 0x00000000040073ca */ /* 0x000fec0008000100 */
[----:B------:R-:W-:Y:S01]  /*2bb0*/  USEL UR4, URZ, 0x1, UP0 ;  /* 0x00000001ff047887 */ /* 0x000fe20008000000 */
[----:B------:R-:W-:Y:S01]  /*2bc0*/  ISETP.NE.AND P0, PT, R8, 0x2, PT ;  /* 0x000000020800780c */ /* 0x000fe20003f05270 */
[----:B------:R-:W-:Y:S01]  /*2bd0*/  USEL UR6, UR6, URZ, UP0 ;  /* 0x000000ff06067287 */ /* 0x000fe20008000000 */
[----:B------:R-:W2:Y:S03]  /*2be0*/  SYNCS.PHASECHK.TRANS64.TRYWAIT P1, [R0+URZ+0xf0], R5 ;  /* 0x0000f005000075a7 */ /* 0x000ea600080211ff */
[----:B------:R-:W-:Y:S01]  /*2bf0*/  LOP3.LUT R12, R12, UR4, RZ, 0x3c, !PT ;  /* 0x000000040c0c7c12 */ /* 0x000fe2000f8e3cff */
[----:B-12---:R-:W-:Y:S07]  /*2c00*/  @!P1 BRA `(.L_x_50) ;  /* 0x0000006c00509947 */ /* 0x006fee0003800000 */
.L_x_157:
[C---:B------:R-:W-:Y:S01]  /*2c10*/  LEA R4, R11.reuse, UR37, 0x4 ;  /* 0x000000250b047c11 */ /* 0x040fe2000f8e20ff */
[----:B-1----:R-:W-:Y:S01]  /*2c20*/  VIADD R0, R0, 0x100 ;  /* 0x0000010000007836 */ /* 0x002fe20000000000 */
[----:B------:R-:W-:Y:S01]  /*2c30*/  SEL R8, R8, RZ, P0 ;  /* 0x000000ff08087207 */ /* 0x000fe20000000000 */
[----:B------:R-:W-:-:S03]  /*2c40*/  VIADD R11, R11, 0x1 ;  /* 0x000000010b0b7836 */ /* 0x000fc60000000000 */
[----:B------:R-:W1:Y:S01]  /*2c50*/  LDS.128 R4, [R4+0x180] ;  /* 0x0001800004047984 */ /* 0x000e620000000c00 */
[----:B------:R-:W-:Y:S02]  /*2c60*/  PRMT R0, RZ, 0x654, R0 ;  /* 0x00000654ff007816 */ /* 0x000fe40000000000 */
[C---:B------:R-:W-:Y:S01]  /*2c70*/  ISETP.NE.AND P1, PT, R11.reuse, 0x2, PT ;  /* 0x000000020b00780c */ /* 0x040fe20003f25270 */
[----:B------:R-:W-:Y:S01]  /*2c80*/  @!PT LDS RZ, [RZ] ;  /* 0x00000000fffff984 */ /* 0x000fe20000000800 */
[----:B------:R-:W-:Y:S01]  /*2c90*/  @!PT LDS RZ, [RZ] ;  /* 0x00000000fffff984 */ /* 0x000fe20000000800 */
[----:B------:R-:W-:Y:S01]  /*2ca0*/  @!PT LDS RZ, [RZ] ;  /* 0x00000000fffff984 */ /* 0x000fe20000000800 */
[----:B------:R-:W-:Y:S01]  /*2cb0*/  @!PT LDS RZ, [RZ] ;  /* 0x00000000fffff984 */ /* 0x000fe20000000800 */
[----:B------:R2:W-:Y:S06]  /*2cc0*/  MEMBAR.ALL.CTA ;  /* 0x0000000000007992 */ /* 0x0005ec0000008000 */
[----:B--2---:R-:W2:Y:S01]  /*2cd0*/  FENCE.VIEW.ASYNC.S ;  /* 0x00000000000073c6 */ /* 0x004ea20000000000 */
[----:B------:R-:W-:Y:S01]  /*2ce0*/  SEL R11, R11, RZ, P1 ;  /* 0x000000ff0b0b7207 */ /* 0x000fe20000800000 */
[----:B--2---:R2:W-:Y:S01]  /*2cf0*/  SYNCS.ARRIVE.TRANS64.RED.A1T0 RZ, [R0+URZ], RZ ;  /* 0x000000ff00ff79a7 */ /* 0x0045e200081004ff */
[----:B-1----:R-:W-:-:S02]  /*2d00*/  LOP3.LUT P3, RZ, R6, 0x1, RZ, 0xc0, !PT ;  /* 0x0000000106ff7812 */ /* 0x002fc4000786c0ff */
[----:B------:R-:W-:-:S04]  /*2d10*/  SEL R5, RZ, 0x1, P1 ;  /* 0x00000001ff057807 */ /* 0x000fc80000800000 */
[----:B------:R-:W-:Y:S02]  /*2d20*/  LOP3.LUT R10, R10, R5, RZ, 0x3c, !PT ;  /* 0x000000050a0a7212 */ /* 0x000fe400078e3cff */
[----:B--2---:R-:W-:-:S04]  /*2d30*/  SEL R0, RZ, 0x1, P0 ;  /* 0x00000001ff007807 */ /* 0x004fc80000000000 */
[----:B------:R-:W-:Y:S01]  /*2d40*/  LOP3.LUT R9, R9, R0, RZ, 0x3c, !PT ;  /* 0x0000000009097212 */ /* 0x000fe200078e3cff */
[----:B------:R-:W-:Y:S06]  /*2d50*/  @P3 BRA `(.L_x_51) ;  /* 0xfffffffc002c3947 */ /* 0x000fec000383ffff */
[----:B------:R-:W-:Y:S01]  /*2d60*/  ULEA UR5, UR6, UR37, 0x3 ;  /* 0x0000002506057291 */ /* 0x000fe2000f8e18ff */
[----:B------:R-:W-:-:S08]  /*2d70*/  SHF.L.U32 R3, R12, 0x1f, RZ ;  /* 0x0000001f0c037819 */ /* 0x000fd000000006ff */
[----:B------:R-:W1:Y:S02]  /*2d80*/  SYNCS.PHASECHK.TRANS64 P0, [UR5+0x100], R3 ;  /* 0x00010003ff0075a7 */ /* 0x000e640008001005 */
[----:B-1----:R-:W-:Y:S05]  /*2d90*/  @P0 BRA `(.L_x_52) ;  /* 0x0000000000080947 */ /* 0x002fea0003800000 */
[----:B------:R-:W1:Y:S02]  /*2da0*/  SYNCS.PHASECHK.TRANS64.TRYWAIT P0, [UR5+0x100], R3 ;  /* 0x00010003ff0075a7 */ /* 0x000e640008001105 */
[----:B-1----:R-:W-:Y:S05]  /*2db0*/  @!P0 BRA `(.L_x_53) ;  /* 0x0000006800f88947 */ /* 0x002fea0003800000 */
.L_x_52:
[----:B------:R-:W-:-:S04]  /*2dc0*/  UIADD3 UR4, UPT, UPT, UR6, 0x1, URZ ;  /* 0x0000000106047890 */ /* 0x000fc8000fffe0ff */
[----:B------:R-:W-:-:S04]  /*2dd0*/  UISETP.NE.AND UP0, UPT, UR4, 0x2, UPT ;  /* 0x000000020400788c */ /* 0x000fc8000bf05270 */
[----:B------:R-:W-:Y:S02]  /*2de0*/  USEL UR7, URZ, 0x1, UP0 ;  /* 0x00000001ff077887 */ /* 0x000fe40008000000 */
[----:B------:R-:W-:-:S04]  /*2df0*/  USEL UR4, UR4, URZ, UP0 ;  /* 0x000000ff04047287 */ /* 0x000fc80008000000 */
[----:B------:R-:W-:Y:S01]  /*2e00*/  ULEA UR4, UR4, UR37, 0x3 ;  /* 0x0000002504047291 */ /* 0x000fe2000f8e18ff */
[----:B-1----:R-:W-:-:S04]  /*2e10*/  LOP3.LUT R3, R12, UR7, RZ, 0x3c, !PT ;  /* 0x000000070c037c12 */ /* 0x002fc8000f8e3cff */
[----:B------:R-:W-:-:S04]  /*2e20*/  SHF.L.U32 R0, R3, 0x1f, RZ ;  /* 0x0000001f03007819 */ /* 0x000fc800000006ff */
[----:B------:R-:W1:Y:S02]  /*2e30*/  SYNCS.PHASECHK.TRANS64 P0, [UR4+0x100], R0 ;  /* 0x00010000ff0075a7 */ /* 0x000e640008001004 */
[----:B-1----:R-:W-:Y:S05]  /*2e40*/  @P0 EXIT ;  /* 0x000000000000094d */ /* 0x002fea0003800000 */
[----:B------:R-:W-:Y:S02]  /*2e50*/  SHF.L.U32 R3, R3, 0x1f, RZ ;  /* 0x0000001f03037819 */ /* 0x000fe400000006ff */
[----:B------:R-:W-:-:S07]  /*2e60*/  MOV R0, UR4 ;  /* 0x0000000400007c02 */ /* 0x000fce0008000f00 */
.L_x_54:
[----:B-1----:R1:W2:Y:S02]  /*2e70*/  SYNCS.PHASECHK.TRANS64.TRYWAIT P0, [R0+URZ+0x100], R3 ;  /* 0x00010003000075a7 */ /* 0x0022a400080011ff */
[----:B--2---:R-:W-:Y:S05]  /*2e80*/  @!P0 NANOSLEEP.SYNCS 0x989680 ;  /* 0x009896800000895d */ /* 0x004fea0003900000 */
[----:B------:R-:W2:Y:S02]  /*2e90*/  @!P0 SYNCS.PHASECHK.TRANS64 P0, [R0+URZ+0x100], R3 ;  /* 0x00010003000085a7 */ /* 0x000ea400080010ff */
[----:B--2---:R-:W-:Y:S05]  /*2ea0*/  @P0 EXIT ;  /* 0x000000000000094d */ /* 0x004fea0003800000 */
[----:B------:R-:W-:Y:S05]  /*2eb0*/  BRA `(.L_x_54) ;  /* 0xfffffffc00ec7947 */ /* 0x000fea000383ffff */
.L_x_47:
[----:B------:R-:W-:-:S09]  /*2ec0*/  UISETP.NE.AND UP1, UPT, UR8, URZ, UPT ;  /* 0x000000ff0800728c */ /* 0x000fd2000bf25270 */
[----:B------:R-:W-:Y:S05]  /*2ed0*/  BRA.U UP1, `(.L_x_55) ;  /* 0x0000000d01947547 */ /* 0x000fea000b800000 */
[----:B------:R-:W-:Y:S01]  /*2ee0*/  UMOV UR4, 0x40 ;  /* 0x0000004000047882 */ /* 0x000fe20000000000 */
[----:B------:R-:W-:Y:S01]  /*2ef0*/  NOP ;  /* 0x0000000000007918 */ /* 0x000fe20000000000 */
[----:B------:R-:W-:Y:S01]  /*2f00*/  ULEA UR4, UR37, UR4, 0x18 ;  /* 0x0000000425047291 */ /* 0x000fe2000f8ec0ff */
[----:B------:R-:W-:Y:S02]  /*2f10*/  UMOV UR5, 0x400 ;  /* 0x0000040000057882 */ /* 0x000fe40000000000 */
[----:B------:R-:W-:-:S06]  /*2f20*/  ULEA UR37, UR37, UR5, 0x18 ;  /* 0x0000000525257291 */ /* 0x000fcc000f8ec0ff */
[----:B------:R-:W1:Y:S02]  /*2f30*/  LDS.U8 R0, [UR4+0x1c] ;  /* 0x00001c04ff007984 */ /* 0x000e640008000000 */
[----:B-1----:R-:W-:-:S13]  /*2f40*/  ISETP.NE.AND P0, PT, R0, RZ, PT ;  /* 0x000000ff0000720c */ /* 0x002fda0003f05270 */
[----:B------:R-:W-:Y:S05]  /*2f50*/  @P0 BRA `(.L_x_56) ;  /* 0x0000000000580947 */ /* 0x000fea0003800000 */
[----:B------:R-:W-:-:S13]  /*2f60*/  ELECT P0, URZ, PT ;  /* 0x0000000000ff782f */ /* 0x000fda0003800000 */
[----:B------:R-:W-:Y:S05]  /*2f70*/  @!P0 BRA `(.L_x_57) ;  /* 0x0000000000608947 */ /* 0x000fea0003800000 */
[----:B------:R-:W-:Y:S01]  /*2f80*/  UMOV UR5, 0x10 ;  /* 0x0000001000057882 */ /* 0x000fe20000000000 */
[----:B------:R-:W-:Y:S01]  /*2f90*/  HFMA2 R0, -RZ, RZ, 0, 5.9604644775390625e-08 ;  /* 0x00000001ff007431 */ /* 0x000fe200000001ff */
[----:B------:R-:W-:-:S03]  /*2fa0*/  MOV R2, 0xffff ;  /* 0x0000ffff00027802 */ /* 0x000fc60000000f00 */
[----:B------:R-:W-:Y:S04]  /*2fb0*/  DEPBAR.LE SB1, 0x36 ;  /* 0x00009d800000791a */ /* 0x000fe80000000000 */
[----:B------:R-:W1:Y:S02]  /*2fc0*/  UTCATOMSWS.FIND_AND_SET.ALIGN UP0, UR5, UR5 ;  /* 0x00000005000575e3 */ /* 0x000e640008000800 */
[----:B-1----:R-:W-:Y:S01]  /*2fd0*/  MOV R3, UR5 ;  /* 0x0000000500037c02 */ /* 0x002fe20008000f00 */
[----:B------:R-:W-:Y:S06]  /*2fe0*/  BRA.U UP0, `(.L_x_58) ;  /* 0x0000000100187547 */ /* 0x000fec000b800000 */
.L_x_59:
[----:B------:R-:W-:Y:S05]  /*2ff0*/  NANOSLEEP 0x64 ;  /* 0x000000640000795d */ /* 0x000fea0003800000 */
[----:B------:R-:W-:-:S05]  /*3000*/  UMOV UR5, 0x10 ;  /* 0x0000001000057882 */ /* 0x000fca0000000000 */
[----:B------:R-:W-:Y:S04]  /*3010*/  DEPBAR.LE SB1, 0x36 ;  /* 0x00009d800000791a */ /* 0x000fe80000000000 */
[----:B------:R-:W1:Y:S02]  /*3020*/  UTCATOMSWS.FIND_AND_SET.ALIGN UP0, UR5, UR5 ;  /* 0x00000005000575e3 */ /* 0x000e640008000800 */
[----:B-1----:R-:W-:Y:S01]  /*3030*/  MOV R3, UR5 ;  /* 0x0000000500037c02 */ /* 0x002fe20008000f00 */
[----:B------:R-:W-:Y:S05]  /*3040*/  BRA.U !UP0, `(.L_x_59) ;  /* 0xfffffffd08e87547 */ /* 0x000fea000b83ffff */
.L_x_58:
[-C--:B------:R-:W-:Y:S02]  /*3050*/  SHF.L.U32 R2, R2, R3.reuse, RZ ;  /* 0x0000000302027219 */ /* 0x080fe400000006ff */
[----:B------:R-:W-:Y:S01]  /*3060*/  SHF.L.U32 R0, R0, R3, RZ ;  /* 0x0000000300007219 */ /* 0x000fe200000006ff */
[----:B------:R-:W-:Y:S02]  /*3070*/  IMAD.SHL.U32 R3, R3, 0x20, RZ ;  /* 0x0000002003037824 */ /* 0x000fe400078e00ff */
[----:B------:R1:W-:Y:S04]  /*3080*/  ATOMS.OR RZ, [UR4+0x14], R2 ;  /* 0x00001402ffff798c */ /* 0x0003e8000b000004 */
[----:B------:R1:W-:Y:S04]  /*3090*/  ATOMS.OR RZ, [UR4+0x18], R0 ;  /* 0x00001800ffff798c */ /* 0x0003e8000b000004 */
[----:B------:R1:W-:Y:S01]  /*30a0*/  STS [UR37+0x1a0], R3 ;  /* 0x0001a003ff007988 */ /* 0x0003e20008000825 */
[----:B------:R-:W-:Y:S05]  /*30b0*/  BRA `(.L_x_57) ;  /* 0x0000000000107947 */ /* 0x000fea0003800000 */
.L_x_56:
[----:B------:R-:W-:Y:S02]  /*30c0*/  MOV R0, 0xffffffff ;  /* 0xffffffff00007802 */ /* 0x000fe40000000f00 */
[----:B------:R-:W-:-:S03]  /*30d0*/  MOV R2, 0x3100 ;  /* 0x0000310000027802 */ /* 0x000fc60000000f00 */
[----:B------:R1:W-:Y:S04]  /*30e0*/  STS [UR37+0x1a0], R0 ;  /* 0x0001a000ff007988 */ /* 0x0003e80008000825 */
[----:B-1-3-5:R-:W-:Y:S05]  /*30f0*/  CALL.REL.NOINC `($__internal_1_$__cuda_sm10x_tcgen05_guardrail_trap_phase_invalid_during_alloc) ;  /* 0x00000070003c7944 */ /* 0x02afea0003c00000 */
.L_x_57:
[----:B------:R-:W-:Y:S05]  /*3100*/  WARPSYNC.ALL ;  /* 0x0000000000007948 */ /* 0x000fea0003800000 */
[----:B------:R-:W2:Y:S01]  /*3110*/  S2UR UR6, SR_CgaCtaId ;  /* 0x00000000000679c3 */ /* 0x000ea20000008800 */
[----:B------:R-:W-:Y:S01]  /*3120*/  UMOV UR4, 0x400 ;  /* 0x0000040000047882 */ /* 0x000fe20000000000 */
[----:B------:R-:W-:-:S06]  /*3130*/  NOP ;  /* 0x0000000000007918 */ /* 0x000fcc0000000000 */
[----:B------:R-:W-:Y:S06]  /*3140*/  BAR.ARV 0x6, 0xa0 ;  /* 0x0182800000007b1d */ /* 0x000fec0000002000 */
[----:B------:R-:W4:Y:S01]  /*3150*/  LDCU UR7, c[0x0][0x38c] ;  /* 0x00007180ff0777ac */ /* 0x000f220008000800 */
[----:B------:R-:W-:Y:S01]  /*3160*/  IMAD.MOV.U32 R11, RZ, RZ, 0x1 ;  /* 0x00000001ff0b7424 */ /* 0x000fe200078e00ff */
[----:B------:R-:W-:Y:S01]  /*3170*/  CS2R R8, SRZ ;  /* 0x0000000000087805 */ /* 0x000fe2000001ff00 */
[----:B------:R-:W-:Y:S01]  /*3180*/  IMAD.MOV.U32 R10, RZ, RZ, RZ ;  /* 0x000000ffff0a7224 */ /* 0x000fe200078e00ff */
[----:B------:R-:W-:Y:S01]  /*3190*/  UMOV UR18, URZ ;  /* 0x000000ff00127c82 */ /* 0x000fe20008000000 */
[----:B------:R-:W-:Y:S01]  /*31a0*/  UMOV UR17, URZ ;  /* 0x000000ff00117c82 */ /* 0x000fe20008000000 */
[----:B------:R-:W-:Y:S01]  /*31b0*/  UMOV UR22, 0x0 ;  /* 0x0000000000167882 */ /* 0x000fe20000000000 */
[----:B------:R-:W-:Y:S01]  /*31c0*/  UMOV UR23, 0x44004a0 ;  /* 0x044004a000177882 */ /* 0x000fe20000000000 */
[----:B------:R-:W-:Y:S01]  /*31d0*/  UMOV UR20, 0x0 ;  /* 0x0000000000147882 */ /* 0x000fe20000000000 */
[----:B------:R-:W-:Y:S01]  /*31e0*/  UMOV UR21, 0x44004a0 ;  /* 0x044004a000157882 */ /* 0x000fe20000000000 */
[----:B--2---:R-:W-:Y:S01]  /*31f0*/  ULEA UR6, UR6, UR4, 0x18 ;  /* 0x0000000406067291 */ /* 0x004fe2000f8ec0ff */
[----:B------:R-:W2:Y:S03]  /*3200*/  LDCU UR4, c[0x0][0x38c] ;  /* 0x00007180ff0477ac */ /* 0x000ea60008000800 */
[----:B------:R-:W-:-:S02]  /*3210*/  UIADD3 UR11, UPT, UPT, UR6, 0x6400, URZ ;  /* 0x00006400060b7890 */ /* 0x000fc4000fffe0ff */
[----:B----4-:R-:W-:-:S03]  /*3220*/  UIADD3 UR7, UPT, UPT, UR7, 0x3f, URZ ;  /* 0x0000003f07077890 */ /* 0x010fc6000fffe0ff */
[----:B-1----:R-:W1:Y:S01]  /*3230*/  LDS R0, [UR6+0x1a0] ;  /* 0x0001a006ff007984 */ /* 0x002e620008000800 */
[----:B------:R-:W-:Y:S02]  /*3240*/  UIADD3 UR12, UPT, UPT, UR6, 0x10400, URZ ;  /* 0x00010400060c7890 */ /* 0x000fe4000fffe0ff */
[----:B------:R-:W-:Y:S02]  /*3250*/  USHF.R.S32.HI UR5, URZ, 0x1f, UR7 ;  /* 0x0000001fff057899 */ /* 0x000fe40008011407 */
[----:B------:R-:W-:Y:S02]  /*3260*/  USHF.R.U32.HI UR11, URZ, 0x4, UR11 ;  /* 0x00000004ff0b7899 */ /* 0x000fe4000801160b */
[----:B------:R-:W-:Y:S02]  /*3270*/  ULEA.HI UR5, UR5, UR7, URZ, 0x6 ;  /* 0x0000000705057291 */ /* 0x000fe4000f8f30ff */
[----:B------:R-:W-:Y:S02]  /*3280*/  USHF.R.U32.HI UR12, URZ, 0x4, UR12 ;  /* 0x00000004ff0c7899 */ /* 0x000fe4000801160c */
[----:B------:R-:W-:-:S02]  /*3290*/  USHF.R.S32.HI UR5, URZ, 0x6, UR5 ;  /* 0x00000006ff057899 */ /* 0x000fc40008011405 */
[----:B------:R-:W-:Y:S02]  /*32a0*/  ULOP3.LUT UR11, UR11, 0x3fff, URZ, 0xc0, !UPT ;  /* 0x00003fff0b0b7892 */ /* 0x000fe4000f8ec0ff */
[----:B------:R-:W-:Y:S02]  /*32b0*/  UISETP.LT.AND UP0, UPT, UR5, 0x1, UPT ;  /* 0x000000010500788c */ /* 0x000fe4000bf01270 */
[----:B------:R-:W-:Y:S02]  /*32c0*/  ULOP3.LUT UR12, UR12, 0x3fff, URZ, 0xc0, !UPT ;  /* 0x00003fff0c0c7892 */ /* 0x000fe4000f8ec0ff */
[----:B------:R-:W-:Y:S02]  /*32d0*/  USEL UR10, UR5, 0x1, !UP0 ;  /* 0x00000001050a7887 */ /* 0x000fe4000c000000 */
[----:B------:R-:W-:Y:S02]  /*32e0*/  ULOP3.LUT UR11, UR11, 0x10000, URZ, 0xfc, !UPT ;  /* 0x000100000b0b7892 */ /* 0x000fe4000f8efcff */
[----:B------:R-:W-:-:S02]  /*32f0*/  ULOP3.LUT UR12, UR12, 0x10000, URZ, 0xfc, !UPT ;  /* 0x000100000c0c7892 */ /* 0x000fc4000f8efcff */
[----:B------:R-:W-:Y:S02]  /*3300*/  UIADD3 UR10, UPT, UPT, -UR10, URZ, URZ ;  /* 0x000000ff0a0a7290 */ /* 0x000fe4000fffe1ff */
[----:B--2---:R-:W-:Y:S01]  /*3310*/  UISETP.GE.AND UP3, UPT, UR4, 0x1, UPT ;  /* 0x000000010400788c */ /* 0x004fe2000bf66270 */
[----:B-1----:R-:W-:-:S15]  /*3320*/  R2UR UR19, R0 ;  /* 0x00000000001372ca */ /* 0x002fde00000e0000 */
.L_x_66:
[----:B------:R-:W-:Y:S02]  /*3330*/  LEA R0, R10, UR6, 0x3 ;  /* 0x000000060a007c11 */ /* 0x000fe4000f8e18ff */
[----:B------:R-:W-:Y:S02]  /*3340*/  SHF.L.U32 R5, R9, 0x1f, RZ ;  /* 0x0000001f09057819 */ /* 0x000fe400000006ff */
[----:B------:R-:W-:Y:S01]  /*3350*/  PLOP3.LUT P0, PT, PT, PT, UP3, 0x80, 0x8 ;  /* 0x000000000008781c */ /* 0x000fe20003f0f038 */
[----:B------:R-:W-:Y:S01]  /*3360*/  VIADD R3, R0, 0x100 ;  /* 0x0000010000037836 */ /* 0x000fe20000000000 */
[----:B-1----:R-:W1:Y:S02]  /*3370*/  SYNCS.PHASECHK.TRANS64.TRYWAIT P1, [R0+URZ+0xf0], R5 ;  /* 0x0000f005000075a7 */ /* 0x002e6400080211ff */
[----:B-1--4-:R-:W-:Y:S09]  /*3380*/  @!P1 BRA `(.L_x_60) ;  /* 0x00000064009c9947 */ /* 0x012ff20003800000 */
.L_x_159:
[----:B------:R-:W-:Y:S01]  /*3390*/  LEA R4, R10, UR6, 0x4 ;  /* 0x000000060a047c11 */ /* 0x000fe2000f8e20ff */
[----:B------:R-:W-:Y:S01]  /*33a0*/  @UP3 ULEA UR4, UR17, UR6, 0x3 ;  /* 0x0000000611043291 */ /* 0x000fe2000f8e18ff */
[----:B------:R-:W-:Y:S01]  /*33b0*/  PLOP3.LUT P2, PT, PT, PT, PT, 0x80, 0x8 ;  /* 0x000000000008781c */ /* 0x000fe20003f4f070 */
[----:B------:R-:W-:Y:S01]  /*33c0*/  ULEA UR8, UR18, UR6, 0x3 ;  /* 0x0000000612087291 */ /* 0x000fe2000f8e18ff */
[----:B------:R-:W-:Y:S02]  /*33d0*/  PRMT R3, RZ, 0x654, R3 ;  /* 0x00000654ff037816 */ /* 0x000fe40000000003 */
[----:B-1----:R-:W1:Y:S01]  /*33e0*/  LDS.128 R4, [R4+0x180] ;  /* 0x0001800004047984 */ /* 0x002e620000000c00 */
[----:B------:R-:W-:Y:S02]  /*33f0*/  @P0 SHF.L.U32 R2, R8, 0x1f, RZ ;  /* 0x0000001f08020819 */ /* 0x000fe400000006ff */
[----:B------:R-:W-:Y:S01]  /*3400*/  SHF.L.U32 R0, R11, 0x1f, RZ ;  /* 0x0000001f0b007819 */ /* 0x000fe200000006ff */
[----:B------:R-:W-:Y:S01]  /*3410*/  @!PT LDS RZ, [RZ] ;  /* 0x00000000fffff984 */ /* 0x000fe20000000800 */
[----:B------:R-:W-:Y:S01]  /*3420*/  @!PT LDS RZ, [RZ] ;  /* 0x00000000fffff984 */ /* 0x000fe20000000800 */
[----:B------:R-:W-:Y:S01]  /*3430*/  @!PT LDS RZ, [RZ] ;  /* 0x00000000fffff984 */ /* 0x000fe20000000800 */
[----:B------:R-:W-:Y:S01]  /*3440*/  @!PT LDS RZ, [RZ] ;  /* 0x00000000fffff984 */ /* 0x000fe20000000800 */
[----:B------:R2:W-:Y:S06]  /*3450*/  MEMBAR.ALL.CTA ;  /* 0x0000000000007992 */ /* 0x0005ec0000008000 */
[----:B--2---:R-:W2:Y:S02]  /*3460*/  FENCE.VIEW.ASYNC.S ;  /* 0x00000000000073c6 */ /* 0x004ea40000000000 */
[----:B--2---:R2:W-:Y:S01]  /*3470*/  SYNCS.ARRIVE.TRANS64.RED.A1T0 RZ, [R3+URZ], RZ ;  /* 0x000000ff03ff79a7 */ /* 0x0045e200081004ff */
[----:B------:R2:W4:Y:S01]  /*3480*/  @P0 SYNCS.PHASECHK.TRANS64.TRYWAIT P2, [UR4], R2 ;  /* 0x00000002ff0005a7 */ /* 0x0005220008041104 */
[----:B------:R-:W-:Y:S01]  /*3490*/  ULEA.HI UR4, UR18, UR18, URZ, 0x1 ;  /* 0x0000001212047291 */ /* 0x000fe2000f8f08ff */
[----:B-1----:R-:W-:-:S03]  /*34a0*/  LOP3.LUT P1, RZ, R6, 0x1, RZ, 0xc0, !PT ;  /* 0x0000000106ff7812 */ /* 0x002fc6000782c0ff */
[----:B------:R-:W-:Y:S02]  /*34b0*/  USHF.L.U32 UR9, UR4, 0x7, URZ ;  /* 0x0000000704097899 */ /* 0x000fe400080006ff */
[----:B------:R-:W-:Y:S02]  /*34c0*/  ULOP3.LUT UR4, UR4, 0xffe, URZ, 0xc0, !UPT ;  /* 0x00000ffe04047892 */ /* 0x000fe4000f8ec0ff */
[----:B------:R-:W-:Y:S02]  /*34d0*/  ULOP3.LUT UR9, UR9, 0xffffff00, URZ, 0xc0, !UPT ;  /* 0xffffff0009097892 */ /* 0x000fe4000f8ec0ff */
[----:B------:R-:W-:Y:S02]  /*34e0*/  UIADD3 UR4, UPT, UPT, -UR4, UR18, URZ ;  /* 0x0000001204047290 */ /* 0x000fe4000fffe1ff */
[----:B------:R-:W-:Y:S01]  /*34f0*/  UIADD3 UR9, UPT, UPT, UR19, UR9, URZ ;  /* 0x0000000913097290 */ /* 0x000fe2000fffe0ff */
[----:B------:R-:W1:Y:S03]  /*3500*/  SYNCS.PHASECHK.TRANS64.TRYWAIT P0, [UR8+0x130], R0 ;  /* 0x00013000ff0075a7 */ /* 0x000e660008001108 */
[----:B------:R-:W-:Y:S01]  /*3510*/  ULEA UR9, UR4, UR9, 0x14 ;  /* 0x0000000904097291 */ /* 0x000fe2000f8ea0ff */
[----:B-12-4-:R-:W-:Y:S11]  /*3520*/  @!P0 BRA `(.L_x_61) ;  /* 0x0000006400488947 */ /* 0x016ff60003800000 */
.L_x_161:
[----:B------:R-:W-:Y:S01]  /*3530*/  IADD3 R10, PT, PT, R10, 0x1, RZ ;  /* 0x000000010a0a7810 */ /* 0x000fe20007ffe0ff */
[----:B------:R-:W-:Y:S06]  /*3540*/  BRA.U !UP3, `(.L_x_62) ;  /* 0x000000010b987547 */ /* 0x000fec000b800000 */
[----:B------:R-:W-:Y:S01]  /*3550*/  UPLOP3.LUT UP4, UPT, UPT, UPT, UPT, 0x40, 0x4 ;  /* 0x000000000004789c */ /* 0x000fe20003f8e870 */
[----:B------:R-:W-:Y:S01]  /*3560*/  UMOV UR16, UR10 ;  /* 0x0000000a00107c82 */ /* 0x000fe20008000000 */
[----:B------:R-:W-:Y:S01]  /*3570*/  UMOV UR15, UR5 ;  /* 0x00000005000f7c82 */ /* 0x000fe20008000000 */
[----:B------:R-:W-:-:S08]  /*3580*/  UMOV UR14, UR17 ;  /* 0x00000011000e7c82 */ /* 0x000fd00008000000 */
.L_x_65:
[----:B------:R-:W-:Y:S02]  /*3590*/  UIADD3 UR16, UPT, UPT, UR16, 0x1, URZ ;  /* 0x0000000110107890 */ /* 0x000fe4000fffe0ff */
[----:B--2---:R-:W-:Y:S02]  /*35a0*/  ULEA UR7, UR14, UR6, 0x3 ;  /* 0x000000060e077291 */ /* 0x004fe4000f8e18ff */
[----:B------:R-:W-:Y:S01]  /*35b0*/  UISETP.NE.AND UP0, UPT, UR16, URZ, UPT ;  /* 0x000000ff1000728c */ /* 0x000fe2000bf05270 */
[----:B----4-:R-:W-:Y:S10]  /*35c0*/  @P2 BRA `(.L_x_63) ;  /* 0x00000000000c2947 */ /* 0x010ff40003800000 */
[----:B-1----:R-:W-:Y:S04]  /*35d0*/  SHF.L.U32 R3, R8, 0x1f, RZ ;  /* 0x0000001f08037819 */ /* 0x002fe800000006ff */
[----:B------:R-:W1:Y:S02]  /*35e0*/  SYNCS.PHASECHK.TRANS64.TRYWAIT P0, [UR7], R3 ;  /* 0x00000003ff0075a7 */ /* 0x000e640008001107 */
[----:B-1----:R-:W-:Y:S05]  /*35f0*/  @!P0 BRA `(.L_x_64) ;  /* 0x00000064002c8947 */ /* 0x002fea0003800000 */
.L_x_63:
[----:B------:R-:W-:Y:S01]  /*3600*/  UISETP.NE.AND UP1, UPT, UR15, 0x1, UPT ;  /* 0x000000010f00788c */ /* 0x000fe2000bf25270 */
[----:B------:R-:W-:Y:S01]  /*3610*/  PLOP3.LUT P2, PT, PT, PT, PT, 0x80, 0x8 ;  /* 0x000000000008781c */ /* 0x000fe20003f4f070 */
[----:B------:R-:W-:Y:S02]  /*3620*/  UIADD3 UR17, UPT, UPT, UR14, 0x1, URZ ;  /* 0x000000010e117890 */ /* 0x000fe4000fffe0ff */
[----:B------:R-:W-:Y:S02]  /*3630*/  ULEA UR24, UR14, UR12, 0xa ;  /* 0x0000000c0e187291 */ /* 0x000fe4000f8e50ff */
[----:B------:R-:W-:Y:S01]  /*3640*/  UISETP.NE.AND UP2, UPT, UR17, 0xa, UPT ;  /* 0x0000000a1100788c */ /* 0x000fe2000bf45270 */
[----:B------:R-:W-:Y:S01]  /*3650*/  PLOP3.LUT P0, PT, PT, PT, UP1, 0x80, 0x8 ;  /* 0x000000000008781c */ /* 0x000fe20003f0f018 */
[----:B------:R-:W-:Y:S02]  /*3660*/  ULEA UR26, UR14, UR11, 0x8 ;  /* 0x0000000b0e1a7291 */ /* 0x000fe4000f8e40ff */
[----:B------:R-:W-:Y:S02]  /*3670*/  USEL UR13, URZ, 0x1, UP2 ;  /* 0x00000001ff0d7887 */ /* 0x000fe40009000000 */
[----:B------:R-:W-:Y:S02]  /*3680*/  USEL UR17, UR17, URZ, UP2 ;  /* 0x000000ff11117287 */ /* 0x000fe40009000000 */
[----:B------:R-:W-:Y:S02]  /*3690*/  UIADD3 UR30, UPT, UPT, UR24, 0x2, URZ ;  /* 0x00000002181e7890 */ /* 0x000fe4000fffe0ff */
[----:B------:R-:W-:Y:S01]  /*36a0*/  @UP1 ULEA UR4, UR17, UR6, 0x3 ;  /* 0x0000000611041291 */ /* 0x000fe2000f8e18ff */
[----:B------:R-:W-:Y:S01]  /*36b0*/  LOP3.LUT R8, R8, UR13, RZ, 0x3c, !PT ;  /* 0x0000000d08087c12 */ /* 0x000fe2000f8e3cff */
[----:B------:R-:W-:Y:S02]  /*36c0*/  UIADD3 UR28, UPT, UPT, UR26, 0x2, URZ ;  /* 0x000000021a1c7890 */ /* 0x000fe4000fffe0ff */
[----:B------:R-:W-:Y:S01]  /*36d0*/  UIADD3 UR7, UPT, UPT, UR7, 0x50, URZ ;  /* 0x0000005007077890 */ /* 0x000fe2000fffe0ff */
[----:B-1----:R-:W-:Y:S01]  /*36e0*/  @P0 SHF.L.U32 R0, R8, 0x1f, RZ ;  /* 0x0000001f08000819 */ /* 0x002fe200000006ff */
[----:B------:R-:W-:Y:S01]  /*36f0*/  UMOV UR25, 0x80004020 ;  /* 0x8000402000197882 */ /* 0x000fe20000000000 */
[----:B------:R-:W-:Y:S01]  /*3700*/  UMOV UR27, 0x80004020 ;  /* 0x80004020001b7882 */ /* 0x000fe20000000000 */
[----:B------:R-:W-:Y:S01]  /*3710*/  UMOV UR31, 0x80004020 ;  /* 0x80004020001f7882 */ /* 0x000fe20000000000 */
[----:B------:R2:W4:Y:S01]  /*3720*/  @P0 SYNCS.PHASECHK.TRANS64.TRYWAIT P2, [UR4], R0 ;  /* 0x00000000ff0005a7 */ /* 0x0005220008041104 */
[----:B------:R-:W-:Y:S01]  /*3730*/  UIADD3 UR15, UPT, UPT, UR15, -0x1, URZ ;  /* 0xffffffff0f0f7890 */ /* 0x000fe2000fffe0ff */
[----:B------:R2:W-:Y:S01]  /*3740*/  UTCIMMA gdesc[UR26], gdesc[UR24], tmem[UR9], tmem[UR22], idesc[UR23], UP4 ;  /* 0x00ff16181a0075ea */ /* 0x0005e2000a000109 */
[----:B------:R-:W-:Y:S01]  /*3750*/  UPLOP3.LUT UP4, UPT, UPT, UPT, UPT, 0x80, 0x8 ;  /* 0x000000000008789c */ /* 0x000fe20003f8f070 */
[----:B------:R-:W-:Y:S01]  /*3760*/  UMOV UR29, 0x80004020 ;  /* 0x80004020001d7882 */ /* 0x000fe20000000000 */
[----:B------:R-:W-:Y:S01]  /*3770*/  UMOV UR14, UR17 ;  /* 0x00000011000e7c82 */ /* 0x000fe20008000000 */
[----:B------:R2:W-:Y:S01]  /*3780*/  UTCIMMA gdesc[UR28], gdesc[UR30], tmem[UR9], tmem[UR20], idesc[UR21], UPT ;  /* 0x00ff141e1c0075ea */ /* 0x0005e2000b800109 */
[----:B------:R2:W-:Y:S01]  /*3790*/  UTCBAR [UR7], URZ ;  /* 0x000000ff070073e9 */ /* 0x0005e200080000ff */
[----:B------:R-:W-:Y:S06]  /*37a0*/  BRA.U UP0, `(.L_x_65) ;  /* 0xfffffffd00787547 */ /* 0x000fec000b83ffff */
.L_x_62:
[----:B------:R-:W-:Y:S01]  /*37b0*/  UIADD3 UR18, UPT, UPT, UR18, 0x1, URZ ;  /* 0x0000000112127890 */ /* 0x000fe2000fffe0ff */
[C---:B------:R-:W-:Y:S01]  /*37c0*/  ISETP.NE.AND P0, PT, R10.reuse, 0x2, PT ;  /* 0x000000020a00780c */ /* 0x040fe20003f05270 */
[----:B------:R-:W-:Y:S02]  /*37d0*/  UIADD3 UR8, UPT, UPT, UR8, 0x110, URZ ;  /* 0x0000011008087890 */ /* 0x000fe4000fffe0ff */
[----:B------:R-:W-:Y:S01]  /*37e0*/  UISETP.NE.AND UP0, UPT, UR18, 0x4, UPT ;  /* 0x000000041200788c */ /* 0x000fe2000bf05270 */
[----:B-12---:R-:W-:Y:S02]  /*37f0*/  SEL R0, RZ, 0x1, P0 ;  /* 0x00000001ff007807 */ /* 0x006fe40000000000 */
[----:B------:R-:W-:Y:S01]  /*3800*/  SEL R10, R10, RZ, P0 ;  /* 0x000000ff0a0a7207 */ /* 0x000fe20000000000 */
[----:B------:R-:W-:Y:S01]  /*3810*/  USEL UR4, URZ, 0x1, UP0 ;  /* 0x00000001ff047887 */ /* 0x000fe20008000000 */
[----:B------:R-:W-:Y:S01]  /*3820*/  LOP3.LUT R9, R9, R0, RZ, 0x3c, !PT ;  /* 0x0000000009097212 */ /* 0x000fe200078e3cff */
[----:B------:R-:W-:Y:S01]  /*3830*/  USEL UR18, UR18, URZ, UP0 ;  /* 0x000000ff12127287 */ /* 0x000fe20008000000 */
[----:B------:R1:W-:Y:S03]  /*3840*/  UTCBAR [UR8], URZ ;  /* 0x000000ff080073e9 */ /* 0x0003e600080000ff */
[----:B------:R-:W-:Y:S01]  /*3850*/  LOP3.LUT R11, R11, UR4, RZ, 0x3c, !PT ;  /* 0x000000040b0b7c12 */ /* 0x000fe2000f8e3cff */
[----:B------:R-:W-:Y:S07]  /*3860*/  @P1 BRA `(.L_x_66) ;  /* 0xfffffff800b01947 */ /* 0x000fee000383ffff */
[----:B------:R-:W2:Y:S01]  /*3870*/  S2UR UR4, SR_CgaCtaId ;  /* 0x00000000000479c3 */ /* 0x000ea20000008800 */
[----:B------:R-:W-:Y:S01]  /*3880*/  ELECT P0, URZ, PT ;  /* 0x0000000000ff782f */ /* 0x000fe20003800000 */
[----:B------:R-:W-:Y:S01]  /*3890*/  IMAD.MOV.U32 R0, RZ, RZ, 0x1 ;  /* 0x00000001ff007424 */ /* 0x000fe200078e00ff */
[----:B------:R-:W-:Y:S01]  /*38a0*/  UIADD3 UR6, UPT, UPT, UR6, 0x130, URZ ;  /* 0x0000013006067890 */ /* 0x000fe2000fffe0ff */
[----:B------:R-:W-:Y:S01]  /*38b0*/  SHF.L.U32 R3, R11, 0x1f, RZ ;  /* 0x0000001f0b037819 */ /* 0x000fe200000006ff */
[----:B------:R-:W-:-:S03]  /*38c0*/  UMOV UR5, 0x40 ;  /* 0x0000004000057882 */ /* 0x000fc60000000000 */
[----:B------:R-:W-:Y:S01]  /*38d0*/  UVIRTCOUNT.DEALLOC.SMPOOL 0x80 ;  /* 0x000000800000784c */ /* 0x000fe20000000000 */
[----:B--2---:R-:W-:Y:S02]  /*38e0*/  ULEA UR4, UR4, UR5, 0x18 ;  /* 0x0000000504047291 */ /* 0x004fe4000f8ec0ff */
[----:B------:R-:W-:-:S07]  /*38f0*/  ULEA UR5, UR18, UR6, 0x3 ;  /* 0x0000000612057291 */ /* 0x000fce000f8e18ff */
[----:B------:R2:W-:Y:S02]  /*3900*/  @P0 STS.U8 [UR4+0x1c], R0 ;  /* 0x00001c00ff000988 */ /* 0x0005e40008000004 */
[----:B------:R-:W3:Y:S02]  /*3910*/  SYNCS.PHASECHK.TRANS64.TRYWAIT P0, [UR5], R3 ;  /* 0x00000003ff0075a7 */ /* 0x000ee40008001105 */
[----:B--23--:R-:W-:Y:S05]  /*3920*/  @!P0 BRA `(.L_x_67) ;  /* 0x0000006000788947 */ /* 0x00cfea0003800000 */
.L_x_164:
[----:B------:R-:W-:-:S04]  /*3930*/  UIADD3 UR7, UPT, UPT, UR18, 0x1, URZ ;  /* 0x0000000112077890 */ /* 0x000fc8000fffe0ff */
[----:B------:R-:W-:-:S04]  /*3940*/  UISETP.NE.AND UP0, UPT, UR7, 0x4, UPT ;  /* 0x000000040700788c */ /* 0x000fc8000bf05270 */
[----:B-1----:R-:W-:Y:S02]  /*3950*/  USEL UR8, URZ, 0x1, UP0 ;  /* 0x00000001ff087887 */ /* 0x002fe40008000000 */
[----:B------:R-:W-:-:S04]  /*3960*/  USEL UR7, UR7, URZ, UP0 ;  /* 0x000000ff07077287 */ /* 0x000fc80008000000 */
[----:B------:R-:W-:Y:S01]  /*3970*/  ULEA UR5, UR7, UR6, 0x3 ;  /* 0x0000000607057291 */ /* 0x000fe2000f8e18ff */
[----:B------:R-:W-:-:S04]  /*3980*/  LOP3.LUT R2, R11, UR8, RZ, 0x3c, !PT ;  /* 0x000000080b027c12 */ /* 0x000fc8000f8e3cff */
[----:B--2---:R-:W-:-:S04]  /*3990*/  SHF.L.U32 R3, R2, 0x1f, RZ ;  /* 0x0000001f02037819 */ /* 0x004fc800000006ff */
[----:B------:R-:W1:Y:S02]  /*39a0*/  SYNCS.PHASECHK.TRANS64.TRYWAIT P0, [UR5], R3 ;  /* 0x00000003ff0075a7 */ /* 0x000e640008001105 */
[----:B-1----:R-:W-:Y:S05]  /*39b0*/  @!P0 BRA `(.L_x_68) ;  /* 0x00000060006c8947 */ /* 0x002fea0003800000 */
.L_x_166:
        /* <DEDUP_REMOVED lines=9> */
.L_x_168:
[----:B------:R-:W-:-:S04]  /*3a50*/  UIADD3 UR7, UPT, UPT, UR7, 0x1, URZ ;  /* 0x0000000107077890 */ /* 0x000fc8000fffe0ff */
[----:B------:R-:W-:-:S04]  /*3a60*/  UISETP.NE.AND UP0, UPT, UR7, 0x4, UPT ;  /* 0x000000040700788c */ /* 0x000fc8000bf05270 */
[----:B------:R-:W-:Y:S02]  /*3a70*/  USEL UR5, URZ, 0x1, UP0 ;  /* 0x00000001ff057887 */ /* 0x000fe40008000000 */
[----:B------:R-:W-:-:S04]  /*3a80*/  USEL UR7, UR7, URZ, UP0 ;  /* 0x000000ff07077287 */ /* 0x000fc80008000000 */
[----:B------:R-:W-:Y:S01]  /*3a90*/  ULEA UR7, UR7, UR6, 0x3 ;  /* 0x0000000607077291 */ /* 0x000fe2000f8e18ff */
[----:B-1----:R-:W-:-:S04]  /*3aa0*/  LOP3.LUT R3, R2, UR5, RZ, 0x3c, !PT ;  /* 0x0000000502037c12 */ /* 0x002fc8000f8e3cff */
[----:B------:R-:W-:-:S04]  /*3ab0*/  SHF.L.U32 R3, R3, 0x1f, RZ ;  /* 0x0000001f03037819 */ /* 0x000fc800000006ff */
[----:B------:R-:W1:Y:S02]  /*3ac0*/  SYNCS.PHASECHK.TRANS64.TRYWAIT P0, [UR7], R3 ;  /* 0x00000003ff0075a7 */ /* 0x000e640008001107 */
[----:B-1----:R-:W-:Y:S05]  /*3ad0*/  @!P0 BRA `(.L_x_70) ;  /* 0x0000006000548947 */ /* 0x002fea0003800000 */
.L_x_170:
[----:B------:R-:W-:Y:S01]  /*3ae0*/  NOP ;  /* 0x0000000000007918 */ /* 0x000fe20000000000 */
[----:B-1----:R-:W1:Y:S01]  /*3af0*/  LDS R0, [UR4+0x14] ;  /* 0x00001404ff007984 */ /* 0x002e620008000800 */
[----:B------:R-:W-:Y:S01]  /*3b00*/  ULOP3.LUT UR6, UR19, 0xffff, URZ, 0xc0, !UPT ;  /* 0x0000ffff13067892 */ /* 0x000fe2000f8ec0ff */
[----:B------:R-:W-:Y:S01]  /*3b10*/  UMOV UR8, 0xffff ;  /* 0x0000ffff00087882 */ /* 0x000fe20000000000 */
[----:B------:R-:W-:Y:S02]  /*3b20*/  UMOV UR5, 0x1 ;  /* 0x0000000100057882 */ /* 0x000fe40000000000 */
[----:B------:R-:W-:-:S04]  /*3b30*/  USHF.R.U32.HI UR6, URZ, 0x5, UR6 ;  /* 0x00000005ff067899 */ /* 0x000fc80008011606 */
[----:B------:R-:W-:Y:S02]  /*3b40*/  USHF.L.U32 UR8, UR8, UR6, URZ ;  /* 0x0000000608087299 */ /* 0x000fe400080006ff */
[----:B------:R-:W-:-:S04]  /*3b50*/  USHF.L.U32 UR5, UR5, UR6, URZ ;  /* 0x0000000605057299 */ /* 0x000fc800080006ff */
[----:B-1----:R-:W-:-:S04]  /*3b60*/  LOP3.LUT R0, R0, UR8, RZ, 0xc0, !PT ;  /* 0x0000000800007c12 */ /* 0x002fc8000f8ec0ff */
[----:B------:R-:W-:-:S13]  /*3b70*/  ISETP.NE.AND P0, PT, R0, UR8, PT ;  /* 0x0000000800007c0c */ /* 0x000fda000bf05270 */
[----:B------:R-:W-:Y:S05]  /*3b80*/  @P0 BRA `(.L_x_71) ;  /* 0x0000000000580947 */ /* 0x000fea0003800000 */
[----:B------:R-:W1:Y:S02]  /*3b90*/  LDS R0, [UR4+0x18] ;  /* 0x00001804ff007984 */ /* 0x000e640008000800 */
[----:B-1----:R-:W-:-:S04]  /*3ba0*/  LOP3.LUT R0, R0, UR5, RZ, 0xc0, !PT ;  /* 0x0000000500007c12 */ /* 0x002fc8000f8ec0ff */
[----:B------:R-:W-:-:S13]  /*3bb0*/  ISETP.NE.AND P0, PT, R0, UR5, PT ;  /* 0x0000000500007c0c */ /* 0x000fda000bf05270 */
[----:B------:R-:W-:Y:S05]  /*3bc0*/  @P0 BRA `(.L_x_72) ;  /* 0x00000000003c0947 */ /* 0x000fea0003800000 */
[----:B------:R-:W1:Y:S01]  /*3bd0*/  S2R R2, SR_LANEID ;  /* 0x0000000000027919 */ /* 0x000e620000000000 */
[----:B------:R-:W-:Y:S01]  /*3be0*/  ULOP3.LUT UR8, URZ, UR8, URZ, 0x33, !UPT ;  /* 0x00000008ff087292 */ /* 0x000fe2000f8e33ff */
[----:B------:R-:W-:Y:S01]  /*3bf0*/  LOP3.LUT R4, RZ, UR5, RZ, 0x33, !PT ;  /* 0x00000005ff047c12 */ /* 0x000fe2000f8e33ff */
[----:B------:R-:W-:Y:S02]  /*3c00*/  VOTEU.ANY UR7, UPT, PT ;  /* 0x0000000000077886 */ /* 0x000fe400038e0100 */
[----:B------:R-:W-:Y:S01]  /*3c10*/  UFLO.U32 UR7, UR7 ;  /* 0x00000007000772bd */ /* 0x000fe200080e0000 */
[----:B------:R-:W2:Y:S01]  /*3c20*/  REDUX UR5, R4 ;  /* 0x00000000040573c4 */ /* 0x000ea20000000000 */
[----:B------:R-:W-:-:S06]  /*3c30*/  IMAD.U32 R0, RZ, RZ, UR8 ;  /* 0x00000008ff007e24 */ /* 0x000fcc000f8e00ff */
[----:B------:R3:W-:Y:S01]  /*3c40*/  UTCATOMSWS.AND URZ, UR8 ;  /* 0x0000000800ff79e3 */ /* 0x0007e20008000000 */
[----:B------:R-:W4:Y:S01]  /*3c50*/  REDUX UR6, R0 ;  /* 0x00000000000673c4 */ /* 0x000f220000000000 */
[----:B-1----:R-:W-:Y:S01]  /*3c60*/  ISETP.EQ.U32.AND P0, PT, R2, UR7, PT ;  /* 0x0000000702007c0c */ /* 0x002fe2000bf02070 */
[----:B--2---:R-:W-:Y:S01]  /*3c70*/  IMAD.U32 R2, RZ, RZ, UR5 ;  /* 0x00000005ff027e24 */ /* 0x004fe2000f8e00ff */
[----:B----4-:R-:W-:-:S11]  /*3c80*/  MOV R3, UR6 ;  /* 0x0000000600037c02 */ /* 0x010fd60008000f00 */
[----:B------:R3:W-:Y:S04]  /*3c90*/  @P0 ATOMS.AND RZ, [UR4+0x14], R3 ;  /* 0x00001403ffff098c */ /* 0x0007e8000a800004 */
[----:B------:R3:W-:Y:S01]  /*3ca0*/  @P0 ATOMS.AND RZ, [UR4+0x18], R2 ;  /* 0x00001802ffff098c */ /* 0x0007e2000a800004 */
[----:B------:R-:W-:Y:S05]  /*3cb0*/  BRA `(.L_x_73) ;  /* 0x0000000000147947 */ /* 0x000fea0003800000 */
.L_x_72:
[----:B------:R-:W-:Y:S02]  /*3cc0*/  MOV R2, 0x3ce0 ;  /* 0x00003ce000027802 */ /* 0x000fe40000000f00 */
[----:B----45:R-:W-:Y:S05]  /*3cd0*/  CALL.REL.NOINC `($__internal_0_$__cuda_sm10x_tcgen05_guardrail_trap_col_being_dealloced_not_returned_by_alloc) ;  /* 0x0000006400387944 */ /* 0x030fea0003c00000 */
[----:B------:R-:W-:Y:S05]  /*3ce0*/  BRA `(.L_x_73) ;  /* 0x0000000000087947 */ /* 0x000fea0003800000 */
.L_x_71:
[----:B------:R-:W-:Y:S02]  /*3cf0*/  MOV R2, 0x3d10 ;  /* 0x00003d1000027802 */ /* 0x000fe40000000f00 */
[----:B----45:R-:W-:Y:S05]  /*3d00*/  CALL.REL.NOINC `($__internal_2_$__cuda_sm10x_tcgen05_guardrail_trap_unallocated_columns_being_dealloced) ;  /* 0x0000006400447944 */ /* 0x030fea0003c00000 */
.L_x_73:
[----:B------:R-:W-:Y:S01]  /*3d10*/  NOP ;  /* 0x0000000000007918 */ /* 0x000fe20000000000 */
[----:B---3--:R-:W-:Y:S05]  /*3d20*/  EXIT ;  /* 0x000000000000794d */ /* 0x008fea0003800000 */
.L_x_55:
[----:B------:R-:W-:-:S09]  /*3d30*/  UISETP.NE.OR UP2, UPT, UR8, 0x3, !UP2 ;  /* 0x000000030800788c */ /* 0x000fd2000d745670 */
[----:B------:R-:W-:Y:S05]  /*3d40*/  BRA.U UP2, `(.L_x_74) ;  /* 0x0000001102147547 */ /* 0x000fea000b800000 */
[----:B------:R-:W1:Y:S01]  /*3d50*/  LDC R0, c[0x0][0xb30] ;  /* 0x0002cc00ff007b82 */ /* 0x000e620000000800 */
[----:B------:R-:W2:Y:S01]  /*3d60*/  LDCU.64 UR8, c[0x0][0x888] ;  /* 0x00011100ff0877ac */ /* 0x000ea20008000a00 */
[----:B------:R-:W-:Y:S02]  /*3d70*/  HFMA2 R29, -RZ, RZ, 0, 0 ;  /* 0x00000000ff1d7431 */ /* 0x000fe400000001ff */
[----:B------:R-:W-:Y:S01]  /*3d80*/  IMAD.MOV.U32 R31, RZ, RZ, 0x1 ;  /* 0x00000001ff1f7424 */ /* 0x000fe200078e00ff */
[----:B------:R-:W-:Y:S01]  /*3d90*/  MOV R23, 0x1000 ;  /* 0x0000100000177802 */ /* 0x000fe20000000f00 */
[----:B------:R-:W4:Y:S01]  /*3da0*/  LDCU.64 UR4, c[0x0][0x890] ;  /* 0x00011200ff0477ac */ /* 0x000f220008000a00 */
[----:B------:R-:W-:Y:S01]  /*3db0*/  IMAD.MOV.U32 R30, RZ, RZ, RZ ;  /* 0x000000ffff1e7224 */ /* 0x000fe200078e00ff */
[----:B------:R-:W3:Y:S01]  /*3dc0*/  LDC R19, c[0x0][0x370] ;  /* 0x0000dc00ff137b82 */ /* 0x000ee20000000800 */
[----:B------:R-:W-:Y:S01]  /*3dd0*/  UMOV UR7, 0x400 ;  /* 0x0000040000077882 */ /* 0x000fe20000000000 */
[----:B------:R-:W-:-:S02]  /*3de0*/  UPLOP3.LUT UP1, UPT, UPT, UPT, UPT, 0x40, 0x4 ;  /* 0x000000000004789c */ /* 0x000fc40003f2e870 */
[----:B------:R-:W-:-:S04]  /*3df0*/  ULEA UR7, UR37, UR7, 0x18 ;  /* 0x0000000725077291 */ /* 0x000fc8000f8ec0ff */
[----:B------:R-:W3:Y:S01]  /*3e00*/  LDC R2, c[0x0][0xb0c] ;  /* 0x0002c300ff027b82 */ /* 0x000ee20000000800 */
[----:B------:R-:W-:Y:S02]  /*3e10*/  UIADD3 UR13, UPT, UPT, UR7, 0xb8, URZ ;  /* 0x000000b8070d7890 */ /* 0x000fe4000fffe0ff */
[----:B--2---:R-:W-:Y:S02]  /*3e20*/  UISETP.NE.U32.AND UP2, UPT, UR8, URZ, UPT ;  /* 0x000000ff0800728c */ /* 0x004fe4000bf45070 */
[----:B------:R-:W-:Y:S02]  /*3e30*/  UIADD3 UR33, UPT, UPT, UR7, 0xa0, URZ ;  /* 0x000000a007217890 */ /* 0x000fe4000fffe0ff */
[----:B----4-:R-:W-:Y:S01]  /*3e40*/  UISETP.NE.U32.AND UP3, UPT, UR4, URZ, UPT ;  /* 0x000000ff0400728c */ /* 0x010fe2000bf65070 */
[----:B------:R-:W2:Y:S01]  /*3e50*/  LDC R18, c[0x0][0xb20] ;  /* 0x0002c800ff127b82 */ /* 0x000ea20000000800 */
[----:B-1----:R-:W-:Y:S01]  /*3e60*/  ISETP.NE.AND P1, PT, R0, 0x1, PT ;  /* 0x000000010000780c */ /* 0x002fe20003f25270 */
[----:B------:R-:W-:-:S02]  /*3e70*/  UISETP.NE.AND.EX UP2, UPT, UR9, URZ, UPT, UP2 ;  /* 0x000000ff0900728c */ /* 0x000fc4000bf45320 */
[----:B------:R-:W-:Y:S02]  /*3e80*/  UIADD3 UR25, UPT, UPT, UR7, 0xa8, URZ ;  /* 0x000000a807197890 */ /* 0x000fe4000fffe0ff */
[----:B------:R-:W-:Y:S02]  /*3e90*/  UIADD3 UR17, UPT, UPT, UR7, 0xb0, URZ ;  /* 0x000000b007117890 */ /* 0x000fe4000fffe0ff */
[----:B------:R-:W1:Y:S01]  /*3ea0*/  LDC.64 R32, c[0x0][0x348] ;  /* 0x0000d200ff207b82 */ /* 0x000e620000000a00 */
[----:B------:R-:W-:Y:S02]  /*3eb0*/  UPRMT UR13, UR37, 0x654, UR13 ;  /* 0x00000654250d7896 */ /* 0x000fe4000800000d */
[----:B------:R-:W-:-:S05]  /*3ec0*/  UISETP.NE.AND.EX UP3, UPT, UR5, URZ, UPT, UP3 ;  /* 0x000000ff0500728c */ /* 0x000fca000bf65330 */
[----:B------:R-:W4:Y:S08]  /*3ed0*/  LDC.64 R16, c[0x0][0xb10] ;  /* 0x0002c400ff107b82 */ /* 0x000f300000000a00 */
[----:B------:R-:W1:Y:S08]  /*3ee0*/  LDC.64 R6, c[0x0][0xb18] ;  /* 0x0002c600ff067b82 */ /* 0x000e700000000a00 */
[----:B------:R-:W1:Y:S08]  /*3ef0*/  LDC.64 R4, c[0x0][0xb28] ;  /* 0x0002ca00ff047b82 */ /* 0x000e700000000a00 */
[----:B--23--:R-:W1:Y:S02]  /*3f00*/  LDC R22, c[0x0][0x374] ;  /* 0x0000dd00ff167b82 */ /* 0x00ce640000000800 */
.L_x_85:
[C---:B------:R-:W-:Y:S02]  /*3f10*/  LEA R0, R30.reuse, UR7, 0x3 ;  /* 0x000000071e007c11 */ /* 0x040fe4000f8e18ff */
[----:B------:R-:W-:Y:S02]  /*3f20*/  SHF.L.U32 R3, R29, 0x1f, RZ ;  /* 0x0000001f1d037819 */ /* 0x000fe400000006ff */
[----:B------:R-:W-:Y:S02]  /*3f30*/  LEA R24, R30, UR7, 0x4 ;  /* 0x000000071e187c11 */ /* 0x000fe4000f8e20ff */
[----:B--2---:R-:W2:Y:S02]  /*3f40*/  SYNCS.PHASECHK.TRANS64.TRYWAIT P0, [R0+URZ+0xf0], R3 ;  /* 0x0000f003000075a7 */ /* 0x004ea400080011ff */
[----:B--2---:R-:W-:Y:S05]  /*3f50*/  @!P0 BRA `(.L_x_75) ;  /* 0x0000005c004c8947 */ /* 0x004fea0003800000 */
.L_x_171:
[----:B------:R-:W-:Y:S01]  /*3f60*/  ISETP.GE.AND P0, PT, R40, 0x1, PT ;  /* 0x000000012800780c */ /* 0x000fe20003f06270 */
[----:B------:R-:W3:Y:S01]  /*3f70*/  LDS.128 R24, [R24+0x180] ;  /* 0x0001800018187984 */ /* 0x000ee20000000c00 */
[----:B--2---:R-:W-:Y:S01]  /*3f80*/  VIADD R0, R0, 0x100 ;  /* 0x0000010000007836 */ /* 0x004fe20000000000 */
[----:B------:R-:W-:Y:S01]  /*3f90*/  @!PT LDS RZ, [RZ] ;  /* 0x00000000fffff984 */ /* 0x000fe20000000800 */
[----:B------:R-:W-:Y:S01]  /*3fa0*/  @!PT LDS RZ, [RZ] ;  /* 0x00000000fffff984 */ /* 0x000fe20000000800 */
[----:B------:R-:W-:Y:S01]  /*3fb0*/  @!PT LDS RZ, [RZ] ;  /* 0x00000000fffff984 */ /* 0x000fe20000000800 */
[----:B------:R-:W-:Y:S01]  /*3fc0*/  @!PT LDS RZ, [RZ] ;  /* 0x00000000fffff984 */ /* 0x000fe20000000800 */
[----:B------:R2:W-:Y:S06]  /*3fd0*/  MEMBAR.ALL.CTA ;  /* 0x0000000000007992 */ /* 0x0005ec0000008000 */
[----:B--2---:R-:W2:Y:S01]  /*3fe0*/  FENCE.VIEW.ASYNC.S ;  /* 0x00000000000073c6 */ /* 0x004ea20000000000 */
[----:B------:R-:W-:Y:S04]  /*3ff0*/  PRMT R0, RZ, 0x654, R0 ;  /* 0x00000654ff007816 */ /* 0x000fe80000000000 */
[----:B--2---:R2:W-:Y:S01]  /*4000*/  SYNCS.ARRIVE.TRANS64.RED.A1T0 RZ, [R0+URZ], RZ ;  /* 0x000000ff00ff79a7 */ /* 0x0045e200081004ff */
[----:B---3--:R-:W-:Y:S11]  /*4010*/  LOP3.LUT P3, RZ, R26, 0x1, RZ, 0xc0, !PT ;  /* 0x000000011aff7812 */ /* 0x008ff6000786c0ff */
[----:B------:R-:W-:Y:S02]  /*4020*/  @!UPT UIADD3 URZ, UPT, UPT, URZ, URZ, URZ ;  /* 0x000000fffffff290 */ /* 0x000fe4000fffe0ff */
[----:B------:R-:W-:Y:S02]  /*4030*/  @P3 MOV R13, R24 ;  /* 0x00000018000d3202 */ /* 0x000fe40000000f00 */
[----:B------:R-:W-:Y:S01]  /*4040*/  @P3 LOP3.LUT R8, R25, 0xffff, RZ, 0xc0, !PT ;  /* 0x0000ffff19083812 */ /* 0x000fe200078ec0ff */
[----:B--2---:R-:W-:Y:S06]  /*4050*/  @!P0 BRA `(.L_x_76) ;  /* 0x0000000000a48947 */ /* 0x004fec0003800000 */
[----:B-1----:R-:W-:Y:S01]  /*4060*/  IMAD.HI.U32 R35, R22, R7, RZ ;  /* 0x0000000716237227 */ /* 0x002fe200078e00ff */
[----:B------:R-:W-:Y:S02]  /*4070*/  ISETP.NE.AND P0, PT, R6, 0x1, PT ;  /* 0x000000010600780c */ /* 0x000fe40003f05270 */
[----:B------:R-:W-:Y:S01]  /*4080*/  ISETP.NE.AND P2, PT, R40, 0x1, PT ;  /* 0x000000012800780c */ /* 0x000fe20003f45270 */
[----:B----4-:R-:W-:Y:S01]  /*4090*/  IMAD.HI.U32 R34, R19, R16, RZ ;  /* 0x0000001013227227 */ /* 0x010fe200078e00ff */
[----:B------:R-:W-:Y:S02]  /*40a0*/  SHF.R.U32.HI R35, RZ, R18, R35 ;  /* 0x00000012ff237219 */ /* 0x000fe40000011623 */
[----:B------:R-:W-:Y:S01]  /*40b0*/  ISETP.NE.AND P4, PT, R2, 0x1, PT ;  /* 0x000000010200780c */ /* 0x000fe20003f85270 */
[----:B------:R-:W-:Y:S01]  /*40c0*/  IMAD.HI.U32 R36, R13, R16, RZ ;  /* 0x000000100d247227 */ /* 0x000fe200078e00ff */
[----:B------:R-:W-:Y:S02]  /*40d0*/  SHF.R.U32.HI R34, RZ, R17, R34 ;  /* 0x00000011ff227219 */ /* 0x000fe40000011622 */
[----:B------:R-:W-:Y:S01]  /*40e0*/  SEL R3, R22, R35, !P0 ;  /* 0x0000002316037207 */ /* 0x000fe20004000000 */
[C---:B------:R-:W-:Y:S01]  /*40f0*/  IMAD.HI.U32 R35, R8.reuse, R7, RZ ;  /* 0x0000000708237227 */ /* 0x040fe200078e00ff */
[----:B------:R-:W-:Y:S02]  /*4100*/  SEL R11, R19, R34, !P4 ;  /* 0x00000022130b7207 */ /* 0x000fe40006000000 */
[----:B------:R-:W-:Y:S01]  /*4110*/  SHF.R.U32.HI R36, RZ, R17, R36 ;  /* 0x00000011ff247219 */ /* 0x000fe20000011624 */
[----:B------:R-:W-:Y:S01]  /*4120*/  IMAD.HI.U32 R38, R3, R4, RZ ;  /* 0x0000000403267227 */ /* 0x000fe200078e00ff */
[----:B------:R-:W-:Y:S03]  /*4130*/  SHF.R.U32.HI R35, RZ, R18, R35 ;  /* 0x00000012ff237219 */ /* 0x000fe60000011623 */
[----:B------:R-:W-:Y:S01]  /*4140*/  IMAD.HI.U32 R34, R11, R4, RZ ;  /* 0x000000040b227227 */ /* 0x000fe200078e00ff */
[----:B------:R-:W-:Y:S02]  /*4150*/  @P2 SHF.R.U32.HI R3, RZ, R5, R38 ;  /* 0x00000005ff032219 */ /* 0x000fe40000011626 */
[----:B------:R-:W-:Y:S02]  /*4160*/  SEL R9, R8, R35, !P0 ;  /* 0x0000002308097207 */ /* 0x000fe40004000000 */
[----:B------:R-:W-:Y:S01]  /*4170*/  @P2 SHF.R.U32.HI R11, RZ, R5, R34 ;  /* 0x00000005ff0b2219 */ /* 0x000fe20000011622 */
[C---:B------:R-:W-:Y:S01]  /*4180*/  IMAD R10, R40.reuse, R3, RZ ;  /* 0x00000003280a7224 */ /* 0x040fe200078e02ff */
[----:B------:R-:W-:Y:S01]  /*4190*/  SEL R3, R13, R36, !P4 ;  /* 0x000000240d037207 */ /* 0x000fe20006000000 */
[C---:B------:R-:W-:Y:S03]  /*41a0*/  IMAD.HI.U32 R14, R9.reuse, R4, RZ ;  /* 0x00000004090e7227 */ /* 0x040fe600078e00ff */
[----:B------:R-:W-:Y:S01]  /*41b0*/  ISETP.GE.AND P0, PT, R9, R10, PT ;  /* 0x0000000a0900720c */ /* 0x000fe20003f06270 */
[C---:B------:R-:W-:Y:S01]  /*41c0*/  IMAD R12, R40.reuse, R11, RZ ;  /* 0x0000000b280c7224 */ /* 0x040fe200078e02ff */
[-C--:B------:R-:W-:Y:S04]  /*41d0*/  SHF.R.U32.HI R14, RZ, R5.reuse, R14 ;  /* 0x00000005ff0e7219 */ /* 0x080fe8000001160e */
[----:B------:R-:W-:Y:S02]  /*41e0*/  ISETP.GE.OR P0, PT, R3, R12, P0 ;  /* 0x0000000c0300720c */ /* 0x000fe40000706670 */
[----:B------:R-:W-:Y:S05]  /*41f0*/  SEL R15, R9, R14, !P2 ;  /* 0x0000000e090f7207 */ /* 0x000fea0005000000 */
[----:B------:R-:W-:Y:S04]  /*4200*/  IMAD.MOV R14, RZ, RZ, -R15 ;  /* 0x000000ffff0e7224 */ /* 0x000fe800078e0a0f */
[----:B------:R-:W-:Y:S02]  /*4210*/  IMAD R14, R40, R14, R9 ;  /* 0x0000000e280e7224 */ /* 0x000fe400078e0209 */
[C---:B------:R-:W-:Y:S05]  /*4220*/  @!P0 IMAD.HI.U32 R10, R3.reuse, R4, RZ ;  /* 0x00000004030a8227 */ /* 0x040fea00078e00ff */
[----:B------:R-:W-:Y:S04]  /*4230*/  @!P0 SHF.R.U32.HI R10, RZ, R5, R10 ;  /* 0x00000005ff0a8219 */ /* 0x000fe8000001160a */
[----:B------:R-:W-:Y:S01]  /*4240*/  @!P0 SEL R0, R3, R10, !P2 ;  /* 0x0000000a03008207 */ /* 0x000fe20005000000 */
[----:B------:R-:W-:Y:S03]  /*4250*/  IMAD.MOV R10, RZ, RZ, -R3 ;  /* 0x000000ffff0a7224 */ /* 0x000fe600078e0a03 */
[----:B------:R-:W-:Y:S01]  /*4260*/  @!P0 IADD3 R15, PT, PT, R15, -R0, RZ ;  /* 0x800000000f0f8210 */ /* 0x000fe20007ffe0ff */
[----:B------:R-:W-:Y:S01]  /*4270*/  @!P0 IMAD R0, R11, R14, R0 ;  /* 0x0000000e0b008224 */ /* 0x000fe200078e0200 */
[----:B------:R-:W-:Y:S01]  /*4280*/  IADD3 R11, PT, PT, -R9, RZ, RZ ;  /* 0x000000ff090b7210 */ /* 0x000fe20007ffe1ff */
[----:B------:R-:W-:Y:S02]  /*4290*/  IMAD R13, R2, R10, R13 ;  /* 0x0000000a020d7224 */ /* 0x000fe400078e020d */
[----:B------:R-:W-:Y:S02]  /*42a0*/  @!P0 IMAD R9, R15, R40, R3 ;  /* 0x000000280f098224 */ /* 0x000fe400078e0203 */
[----:B------:R-:W-:Y:S02]  /*42b0*/  @!P0 IMAD.MOV.U32 R3, RZ, RZ, R0 ;  /* 0x000000ffff038224 */ /* 0x000fe400078e0000 */
[----:B------:R-:W-:Y:S02]  /*42c0*/  IMAD R8, R6, R11, R8 ;  /* 0x0000000b06087224 */ /* 0x000fe400078e0208 */
[----:B------:R-:W-:Y:S02]  /*42d0*/  IMAD R13, R3, R2, R13 ;  /* 0x00000002030d7224 */ /* 0x000fe400078e020d */
[----:B------:R-:W-:Y:S02]  /*42e0*/  IMAD R8, R9, R6, R8 ;  /* 0x0000000609087224 */ /* 0x000fe400078e0208 */
.L_x_76:
[----:B------:R-:W-:Y:S05]  /*42f0*/  BRA.U UP1, `(.L_x_77) ;  /* 0x0000000101107547 */ /* 0x000fea000b800000 */
[----:B------:R-:W-:Y:S04]  /*4300*/  MOV R0, UR6 ;  /* 0x0000000600007c02 */ /* 0x000fe80008000f00 */
[----:B------:R-:W-:Y:S04]  /*4310*/  SHF.L.U32 R3, R0, 0x1f, RZ ;  /* 0x0000001f00037819 */ /* 0x000fe800000006ff */
[----:B------:R-:W2:Y:S02]  /*4320*/  SYNCS.PHASECHK.TRANS64.TRYWAIT P0, [UR7+0xe8], R3 ;  /* 0x0000e803ff0075a7 */ /* 0x000ea40008001107 */
[----:B--2---:R-:W-:Y:S05]  /*4330*/  @!P0 BRA `(.L_x_78) ;  /* 0x0000005800688947 */ /* 0x004fea0003800000 */
.L_x_77:
[----:B------:R-:W-:Y:S02]  /*4340*/  R2UR UR35, R21 ;  /* 0x00000000152372ca */ /* 0x000fe400000e0000 */
[----:B------:R-:W-:Y:S02]  /*4350*/  R2UR UR34, R20 ;  /* 0x00000000142272ca */ /* 0x000fe400000e0000 */
[----:B------:R-:W-:Y:S02]  /*4360*/  ISETP.NE.U32.AND P2, PT, RZ, UR4, PT ;  /* 0x00000004ff007c0c */ /* 0x000fe4000bf45070 */
[----:B------:R-:W-:Y:S02]  /*4370*/  SHF.L.U32 R12, R31, 0x1f, RZ ;  /* 0x0000001f1f0c7819 */ /* 0x000fe400000006ff */
[----:B------:R-:W-:Y:S05]  /*4380*/  ISETP.NE.AND.EX P2, PT, RZ, UR5, PT, P2 ;  /* 0x00000005ff007c0c */ /* 0x000fea000bf45320 */
[----:B------:R-:W-:Y:S02]  /*4390*/  USHF.L.U32 UR35, UR35, 0x6, URZ ;  /* 0x0000000623237899 */ /* 0x000fe400080006ff */
[----:B------:R-:W-:Y:S01]  /*43a0*/  USHF.L.U32 UR34, UR34, 0x8, URZ ;  /* 0x0000000822227899 */ /* 0x000fe200080006ff */
[----:B------:R-:W-:Y:S11]  /*43b0*/  BRA.U !UP3, `(.L_x_79) ;  /* 0x000000010b347547 */ /* 0x000ff6000b800000 */
[----:B------:R-:W-:Y:S01]  /*43c0*/  UPLOP3.LUT UP0, UPT, UPT, UPT, UP2, 0x80, 0x8 ;  /* 0x000000000008789c */ /* 0x000fe20003f0f020 */
[----:B--2---:R-:W-:Y:S02]  /*43d0*/  HFMA2 R0, -RZ, RZ, 0, 5.9604644775390625e-08 ;  /* 0x00000001ff007431 */ /* 0x004fe400000001ff */
[----:B------:R-:W-:Y:S03]  /*43e0*/  IMAD.MOV.U32 R91, RZ, RZ, 0x1 ;  /* 0x00000001ff5b7424 */ /* 0x000fe600078e00ff */
[----:B------:R-:W-:Y:S05]  /*43f0*/  PLOP3.LUT P0, PT, PT, PT, UP0, 0x80, 0x8 ;  /* 0x000000000008781c */ /* 0x000fea0003f0f008 */
[----:B------:R-:W2:Y:S01]  /*4400*/  @UP0 LDCU.64 UR10, c[0x0][0x888] ;  /* 0x00011100ff0a07ac */ /* 0x000ea20008000a00 */
[----:B------:R-:W-:Y:S07]  /*4410*/  @UP0 UIMAD UR8, UR36, UR4, URZ ;  /* 0x00000004240802a4 */ /* 0x000fee000f8e02ff */
[----:B------:R-:W-:Y:S01]  /*4420*/  @!P0 PRMT R91, R0, 0x7610, R91 ;  /* 0x00007610005b8816 */ /* 0x000fe2000000005b */
[----:B--2---:R-:W-:Y:S03]  /*4430*/  @UP0 UIMAD.WIDE UR10, UR8, 0x4, UR10 ;  /* 0x00000004080a08a5 */ /* 0x004fe6000f8e020a */
[----:B------:R-:W2:Y:S03]  /*4440*/  @!UP0 LDCU UR8, c[0x0][0x880] ;  /* 0x00011000ff0887ac */ /* 0x000ea60008000800 */
[----:B------:R-:W-:Y:S01]  /*4450*/  IMAD.U32 R10, RZ, RZ, UR10 ;  /* 0x0000000aff0a7e24 */ /* 0x000fe2000f8e00ff */
[----:B------:R-:W-:Y:S05]  /*4460*/  MOV R11, UR11 ;  /* 0x0000000b000b7c02 */ /* 0x000fea0008000f00 */
[----:B-----5:R3:W5:Y:S02]  /*4470*/  @P0 LDG.E R50, desc[UR46][R10.64] ;  /* 0x0000002e0a320981 */ /* 0x020764000c1e1900 */
[----:B--23--:R-:W-:Y:S07]  /*4480*/  @!P0 IMAD.U32 R50, RZ, RZ, UR8 ;  /* 0x00000008ff328e24 */ /* 0x00cfee000f8e00ff */
.L_x_79:
[----:B-----5:R-:W-:Y:S01]  /*4490*/  @!P2 ISETP.EQ.AND P0, PT, R50, RZ, PT ;  /* 0x000000ff3200a20c */ /* 0x020fe20003f02270 */
[----:B------:R-:W-:Y:S01]  /*44a0*/  @!UPT UIADD3 URZ, UPT, UPT, URZ, URZ, URZ ;  /* 0x000000fffffff290 */ /* 0x000fe2000fffe0ff */
[----:B------:R-:W-:Y:S11]  /*44b0*/  @!P2 BRA `(.L_x_80) ;  /* 0x000000000014a947 */ /* 0x000ff60003800000 */
[----:B------:R-:W-:Y:S02]  /*44c0*/  LOP3.LUT P2, RZ, R91, 0xff, RZ, 0xc0, !PT ;  /* 0x000000ff5bff7812 */ /* 0x000fe4000784c0ff */
[----:B------:R-:W-:Y:S04]  /*44d0*/  PLOP3.LUT P0, PT, PT, PT, UP0, 0x80, 0x8 ;  /* 0x000000000008781c */ /* 0x000fe80003f0f008 */
[----:B------:R-:W-:Y:S07]  /*44e0*/  PLOP3.LUT P0, PT, P0, PT, PT, 0x8, 0x80 ;  /* 0x000000000080781c */ /* 0x000fee000070e170 */
[----:B------:R-:W-:Y:S11]  /*44f0*/  @P2 ISETP.EQ.AND P0, PT, R50, RZ, PT ;  /* 0x000000ff3200220c */ /* 0x000ff60003f02270 */
[----:B------:R-:W-:Y:S02]  /*4500*/  @!UPT UIADD3 URZ, UPT, UPT, URZ, URZ, URZ ;  /* 0x000000fffffff290 */ /* 0x000fe4000fffe0ff */
.L_x_80:
[----:B------:R-:W3:Y:S01]  /*4510*/  SYNCS.PHASECHK.TRANS64.TRYWAIT P2, [UR7+0xc0], R12 ;  /* 0x0000c00cff0075a7 */ /* 0x000ee20008041107 */
[----:B------:R-:W-:Y:S04]  /*4520*/  ELECT P4, URZ, PT ;  /* 0x0000000000ff782f */ /* 0x000fe80003880000 */
[----:B------:R-:W-:Y:S11]  /*4530*/  PLOP3.LUT P4, PT, P0, P4, PT, 0xf2, 0x2f ;  /* 0x00000000002f781c */ /* 0x000ff60000789e72 */
[----:B------:R-:W-:Y:S02]  /*4540*/  @!UPT UIADD3 URZ, UPT, UPT, URZ, URZ, URZ ;  /* 0x000000fffffff290 */ /* 0x000fe4000fffe0ff */
[----:B-1----:R-:W-:Y:S05]  /*4550*/  @!P4 IADD3 R9, P0, PT, R32, 0x580, RZ ;  /* 0x000005802009c810 */ /* 0x002fea0007f1e0ff */
[----:B--2---:R-:W-:Y:S01]  /*4560*/  @!P4 IMAD.X R0, RZ, RZ, R33, P0 ;  /* 0x000000ffff00c224 */ /* 0x004fe200000e0621 */
[----:B---3--:R-:W-:Y:S07]  /*4570*/  @!P2 BRA `(.L_x_81) ;  /* 0x0000005400f0a947 */ /* 0x008fee0003800000 */
.L_x_174:
[----:B------:R-:W-:Y:S01]  /*4580*/  @!P4 R2UR UR8, R0 ;  /* 0x000000000008c2ca */ /* 0x000fe200000e0000 */
[----:B------:R-:W-:Y:S01]  /*4590*/  VOTEU.ALL UP1, P4 ;  /* 0x0000000000ff7886 */ /* 0x000fe20002020000 */
[----:B------:R-:W-:Y:S01]  /*45a0*/  @!P4 R2UR UR9, R9 ;  /* 0x000000000909c2ca */ /* 0x000fe200000e0000 */
[----:B------:R-:W-:Y:S01]  /*45b0*/  @!P4 IMAD.MOV.U32 R0, RZ, RZ, 0x1000 ;  /* 0x00001000ff00c424 */ /* 0x000fe200078e00ff */
[----:B------:R-:W-:Y:S01]  /*45c0*/  UMOV UR10, 0x0 ;  /* 0x00000000000a7882 */ /* 0x000fe20000000000 */
[----:B------:R-:W-:Y:S01]  /*45d0*/  UMOV UR11, 0x10000000 ;  /* 0x10000000000b7882 */ /* 0x000fe20000000000 */
[----:B------:R-:W-:Y:S01]  /*45e0*/  @!UP1 UIADD3 UR32, UPT, UPT, UR7, 0x200, URZ ;  /* 0x0000020007209890 */ /* 0x000fe2000fffe0ff */
[----:B------:R-:W-:Y:S01]  /*45f0*/  @!P4 IADD3 R9, P0, PT, R32, 0x580, RZ ;  /* 0x000005802009c810 */ /* 0x000fe20007f1e0ff */
[----:B------:R-:W-:Y:S05]  /*4600*/  VOTEU.ALL UP1, P4 ;  /* 0x0000000000ff7886 */ /* 0x000fea0002020000 */
[----:B------:R-:W-:Y:S01]  /*4610*/  IMAD.U32 R11, RZ, RZ, UR8 ;  /* 0x00000008ff0b7e24 */ /* 0x000fe2000f8e00ff */
[----:B------:R-:W-:Y:S01]  /*4620*/  UPRMT UR8, UR37, 0x654, UR33 ;  /* 0x0000065425087896 */ /* 0x000fe20008000021 */
[----:B------:R-:W-:Y:S03]  /*4630*/  IMAD.U32 R10, RZ, RZ, UR9 ;  /* 0x00000009ff0a7e24 */ /* 0x000fe6000f8e00ff */
[----:B------:R-:W-:Y:S02]  /*4640*/  @!P4 R2UR UR15, R11 ;  /* 0x000000000b0fc2ca */ /* 0x000fe400000e0000 */
[----:B------:R-:W-:Y:S11]  /*4650*/  @!P4 R2UR UR14, R10 ;  /* 0x000000000a0ec2ca */ /* 0x000ff600000e0000 */
[----:B------:R-:W-:Y:S02]  /*4660*/  @!UPT UIADD3 URZ, UPT, UPT, URZ, URZ, URZ ;  /* 0x000000fffffff290 */ /* 0x000fe4000fffe0ff */
[----:B------:R2:W-:Y:S01]  /*4670*/  @!UP1 UTMALDG.3D [UR32], [UR14], desc[UR10] ;  /* 0x00000a200e0095b4 */ /* 0x0005e20008011000 */
[----:B------:R3:W-:Y:S01]  /*4680*/  @!P4 SYNCS.ARRIVE.TRANS64.RED.A0TR RZ, [UR7+0xa0], R0 ;  /* 0x0000a000ffffc9a7 */ /* 0x0007e20008300407 */
[----:B------:R-:W-:Y:S01]  /*4690*/  SYNCS.ARRIVE.TRANS64.RED.A1T0 RZ, [UR8], RZ ;  /* 0x000000ffffff79a7 */ /* 0x000fe20008100408 */
[----:B---3--:R-:W-:Y:S01]  /*46a0*/  @!P4 IMAD.X R0, RZ, RZ, R33, P0 ;  /* 0x000000ffff00c224 */ /* 0x008fe200000e0621 */
[----:B------:R-:W3:Y:S02]  /*46b0*/  SYNCS.PHASECHK.TRANS64.TRYWAIT P2, [UR7+0xc8], R12 ;  /* 0x0000c80cff0075a7 */ /* 0x000ee40008041107 */
[----:B--23--:R-:W-:Y:S05]  /*46c0*/  @!P2 BRA `(.L_x_82) ;  /* 0x0000005400b4a947 */ /* 0x00cfea0003800000 */
.L_x_176:
        /* <DEDUP_REMOVED lines=8> */
[----:B------:R-:W-:Y:S01]  /*4750*/  @!UP1 UIADD3 UR24, UPT, UPT, UR7, 0x1200, URZ ;  /* 0x0000120007189890 */ /* 0x000fe2000fffe0ff */
[----:B------:R-:W-:Y:S01]  /*4760*/  VOTEU.ALL UP1, P4 ;  /* 0x0000000000ff7886 */ /* 0x000fe20002020000 */
[----:B------:R-:W-:Y:S01]  /*4770*/  UMOV UR27, UR35 ;  /* 0x00000023001b7c82 */ /* 0x000fe20008000000 */
[----:B------:R-:W-:Y:S02]  /*4780*/  UMOV UR28, UR36 ;  /* 0x00000024001c7c82 */ /* 0x000fe40008000000 */
[----:B------:R-:W-:Y:S01]  /*4790*/  IMAD.U32 R11, RZ, RZ, UR8 ;  /* 0x00000008ff0b7e24 */ /* 0x000fe2000f8e00ff */
[----:B------:R-:W-:Y:S01]  /*47a0*/  UPRMT UR8, UR37, 0x654, UR25 ;  /* 0x0000065425087896 */ /* 0x000fe20008000019 */
[----:B------:R-:W-:Y:S02]  /*47b0*/  IMAD.U32 R10, RZ, RZ, UR9 ;  /* 0x00000009ff0a7e24 */ /* 0x000fe4000f8e00ff */
[----:B------:R-:W-:Y:S01]  /*47c0*/  @!P4 IMAD.X R20, RZ, RZ, R33, P0 ;  /* 0x000000ffff14c224 */ /* 0x000fe200000e0621 */
[----:B------:R-:W-:Y:S02]  /*47d0*/  @!P4 R2UR UR15, R11 ;  /* 0x000000000b0fc2ca */ /* 0x000fe400000e0000 */
[----:B------:R-:W-:Y:S11]  /*47e0*/  @!P4 R2UR UR14, R10 ;  /* 0x000000000a0ec2ca */ /* 0x000ff600000e0000 */
[----:B------:R-:W-:Y:S02]  /*47f0*/  @!UPT UIADD3 URZ, UPT, UPT, URZ, URZ, URZ ;  /* 0x000000fffffff290 */ /* 0x000fe4000fffe0ff */
[----:B------:R2:W-:Y:S01]  /*4800*/  @!UP1 UTMALDG.3D [UR24], [UR14], desc[UR10] ;  /* 0x00000a180e0095b4 */ /* 0x0005e20008011000 */
[----:B------:R2:W-:Y:S01]  /*4810*/  @!P4 SYNCS.ARRIVE.TRANS64.RED.A0TR RZ, [UR7+0xa8], R0 ;  /* 0x0000a800ffffc9a7 */ /* 0x0005e20008300407 */
[----:B------:R-:W-:Y:S01]  /*4820*/  SYNCS.ARRIVE.TRANS64.RED.A1T0 RZ, [UR8], RZ ;  /* 0x000000ffffff79a7 */ /* 0x000fe20008100408 */
[----:B------:R-:W3:Y:S02]  /*4830*/  SYNCS.PHASECHK.TRANS64.TRYWAIT P2, [UR7+0xd0], R12 ;  /* 0x0000d00cff0075a7 */ /* 0x000ee40008041107 */
[----:B--23--:R-:W-:Y:S05]  /*4840*/  @!P2 BRA `(.L_x_83) ;  /* 0x00000054006ca947 */ /* 0x00cfea0003800000 */
.L_x_178:
[----:B------:R-:W2:Y:S01]  /*4850*/  LDC.64 R14, c[0x0][0xb10] ;  /* 0x0002c400ff0e7b82 */ /* 0x000ea20000000a00 */
[----:B------:R-:W-:Y:S01]  /*4860*/  @!P4 R2UR UR8, R20 ;  /* 0x000000001408c2ca */ /* 0x000fe200000e0000 */
[----:B------:R-:W-:Y:S01]  /*4870*/  VOTEU.ALL UP1, P4 ;  /* 0x0000000000ff7886 */ /* 0x000fe20002020000 */
[----:B------:R-:W-:Y:S01]  /*4880*/  @!P4 R2UR UR9, R21 ;  /* 0x000000001509c2ca */ /* 0x000fe200000e0000 */
[----:B------:R-:W-:Y:S01]  /*4890*/  UMOV UR10, 0x0 ;  /* 0x00000000000a7882 */ /* 0x000fe20000000000 */
[----:B------:R-:W-:Y:S03]  /*48a0*/  UMOV UR11, 0x10000000 ;  /* 0x10000000000b7882 */ /* 0x000fe60000000000 */
[----:B------:R-:W3:Y:S01]  /*48b0*/  LDC.64 R10, c[0x0][0xb18] ;  /* 0x0002c600ff0a7b82 */ /* 0x000ee20000000a00 */
[----:B------:R-:W-:Y:S01]  /*48c0*/  @!UP1 UIADD3 UR18, UPT, UPT, UR34, 0x80, URZ ;  /* 0x0000008022129890 */ /* 0x000fe2000fffe0ff */
[----:B------:R-:W-:Y:S01]  /*48d0*/  @P3 SHF.R.U32.HI R28, RZ, 0x10, R25 ;  /* 0x00000010ff1c3819 */ /* 0x000fe20000011619 */
[----:B------:R-:W-:Y:S01]  /*48e0*/  @!UP1 UIADD3 UR16, UPT, UPT, UR7, 0x2200, URZ ;  /* 0x0000220007109890 */ /* 0x000fe2000fffe0ff */
[----:B------:R-:W-:Y:S01]  /*48f0*/  VIADD R30, R30, 0x1 ;  /* 0x000000011e1e7836 */ /* 0x000fe20000000000 */
[----:B------:R-:W-:Y:S03]  /*4900*/  VOTEU.ALL UP1, P4 ;  /* 0x0000000000ff7886 */ /* 0x000fe60002020000 */
[----:B------:R-:W5:Y:S01]  /*4910*/  @!P1 LDC R0, c[0x0][0xb20] ;  /* 0x0002c800ff009b82 */ /* 0x000f620000000800 */
[----:B------:R-:W-:Y:S01]  /*4920*/  UMOV UR19, UR35 ;  /* 0x0000002300137c82 */ /* 0x000fe20008000000 */
[----:B------:R-:W-:Y:S01]  /*4930*/  IMAD.U32 R21, RZ, RZ, UR8 ;  /* 0x00000008ff157e24 */ /* 0x000fe2000f8e00ff */
[----:B------:R-:W-:Y:S05]  /*4940*/  UMOV UR20, UR36 ;  /* 0x0000002400147c82 */ /* 0x000fea0008000000 */
[----:B-1----:R-:W1:Y:S01]  /*4950*/  @!P1 LDC R3, c[0x0][0xb0c] ;  /* 0x0002c300ff039b82 */ /* 0x002e620000000800 */
[----:B------:R-:W-:Y:S01]  /*4960*/  IMAD.U32 R20, RZ, RZ, UR9 ;  /* 0x00000009ff147e24 */ /* 0x000fe2000f8e00ff */
[----:B------:R-:W-:Y:S01]  /*4970*/  UPRMT UR8, UR37, 0x654, UR17 ;  /* 0x0000065425087896 */ /* 0x000fe20008000011 */
[----:B------:R-:W-:Y:S03]  /*4980*/  @!P4 R2UR UR15, R21 ;  /* 0x00000000150fc2ca */ /* 0x000fe600000e0000 */
[----:B------:R-:W-:Y:S01]  /*4990*/  @!P4 R2UR UR14, R20 ;  /* 0x00000000140ec2ca */ /* 0x000fe200000e0000 */
[----:B------:R-:W-:Y:S11]  /*49a0*/  @!P4 IMAD.MOV.U32 R20, RZ, RZ, 0x1000 ;  /* 0x00001000ff14c424 */ /* 0x000ff600078e00ff */
[----:B------:R-:W-:Y:S01]  /*49b0*/  @!UPT UIADD3 URZ, UPT, UPT, URZ, URZ, URZ ;  /* 0x000000fffffff290 */ /* 0x000fe2000fffe0ff */
[----:B------:R1:W-:Y:S01]  /*49c0*/  @!UP1 UTMALDG.3D [UR16], [UR14], desc[UR10] ;  /* 0x00000a100e0095b4 */ /* 0x0003e20008011000 */
[----:B------:R1:W-:Y:S02]  /*49d0*/  @!P4 SYNCS.ARRIVE.TRANS64.RED.A0TR RZ, [UR7+0xb0], R20 ;  /* 0x0000b014ffffc9a7 */ /* 0x0003e40008300407 */
[----:B-1----:R-:W-:Y:S01]  /*49e0*/  @!P1 ISETP.NE.AND P2, PT, R3, 0x1, PT ;  /* 0x000000010300980c */ /* 0x002fe20003f45270 */
[C---:B--2---:R-:W-:Y:S01]  /*49f0*/  @!P1 IMAD.HI.U32 R14, R13.reuse, R14, RZ ;  /* 0x0000000e0d0e9227 */ /* 0x044fe200078e00ff */
[----:B---3--:R-:W-:Y:S03]  /*4a00*/  @!P1 ISETP.NE.AND P0, PT, R10, 0x1, PT ;  /* 0x000000010a00980c */ /* 0x008fe60003f05270 */
[C---:B------:R-:W-:Y:S01]  /*4a10*/  @!P1 IMAD.HI.U32 R11, R8.reuse, R11, RZ ;  /* 0x0000000b080b9227 */ /* 0x040fe200078e00ff */
[----:B------:R-:W-:Y:S04]  /*4a20*/  @!P1 SHF.R.U32.HI R14, RZ, R15, R14 ;  /* 0x0000000fff0e9219 */ /* 0x000fe8000001160e */
[----:B-----5:R-:W-:Y:S01]  /*4a30*/  @!P1 SHF.R.U32.HI R9, RZ, R0, R11 ;  /* 0x00000000ff099219 */ /* 0x020fe2000001160b */
[----:B------:R-:W-:Y:S01]  /*4a40*/  SYNCS.ARRIVE.TRANS64.RED.A1T0 RZ, [UR8], RZ ;  /* 0x000000ffffff79a7 */ /* 0x000fe20008100408 */
[----:B------:R-:W-:Y:S02]  /*4a50*/  @!P1 SEL R14, R13, R14, !P2 ;  /* 0x0000000e0d0e9207 */ /* 0x000fe40005000000 */
[----:B------:R-:W-:Y:S01]  /*4a60*/  @!P1 SEL R9, R8, R9, !P0 ;  /* 0x0000000908099207 */ /* 0x000fe20004000000 */
[----:B------:R-:W1:Y:S04]  /*4a70*/  SYNCS.PHASECHK.TRANS64.TRYWAIT P5, [UR7+0xd8], R12 ;  /* 0x0000d80cff0075a7 */ /* 0x000e6800080a1107 */
[----:B------:R-:W-:Y:S02]  /*4a80*/  @!P1 IMAD.IADD R0, R9, 0x1, -R14 ;  /* 0x0000000109009824 */ /* 0x000fe400078e0a0e */
[----:B------:R-:W-:Y:S02]  /*4a90*/  @!P1 IMAD.IADD R9, R14, 0x1, -R9 ;  /* 0x000000010e099824 */ /* 0x000fe400078e0a09 */
[----:B------:R-:W-:Y:S02]  /*4aa0*/  @!P1 IMAD R13, R0, R3, R13 ;  /* 0x00000003000d9224 */ /* 0x000fe400078e020d */
[----:B------:R-:W-:Y:S01]  /*4ab0*/  @!P1 IMAD R8, R9, R10, R8 ;  /* 0x0000000a09089224 */ /* 0x000fe200078e0208 */
[----:B-1----:R-:W-:Y:S06]  /*4ac0*/  @!P5 BRA `(.L_x_84) ;  /* 0x0000005000e4d947 */ /* 0x002fec0003800000 */
.L_x_180:
[----:B-1----:R-:W-:Y:S01]  /*4ad0*/  @!P4 IADD3 R3, P0, PT, R32, 0x580, RZ ;  /* 0x000005802003c810 */ /* 0x002fe20007f1e0ff */
[----:B------:R-:W-:Y:S01]  /*4ae0*/  VOTEU.ALL UP1, P4 ;  /* 0x0000000000ff7886 */ /* 0x000fe20002020000 */
[----:B------:R-:W-:Y:S01]  /*4af0*/  UMOV UR18, 0x0 ;  /* 0x0000000000127882 */ /* 0x000fe20000000000 */
[----:B------:R-:W-:Y:S01]  /*4b00*/  UMOV UR19, 0x10000000 ;  /* 0x1000000000137882 */ /* 0x000fe20000000000 */
[----:B------:R-:W-:Y:S01]  /*4b10*/  @!P4 R2UR UR9, R3 ;  /* 0x000000000309c2ca */ /* 0x000fe200000e0000 */
[----:B------:R-:W-:Y:S01]  /*4b20*/  @!P4 IMAD.X R0, RZ, RZ, R33, P0 ;  /* 0x000000ffff00c224 */ /* 0x000fe200000e0621 */
[----:B------:R-:W-:Y:S01]  /*4b30*/  @!UP1 UIADD3 UR10, UPT, UPT, UR34, 0xc0, URZ ;  /* 0x000000c0220a9890 */ /* 0x000fe2000fffe0ff */
[----:B------:R-:W-:Y:S01]  /*4b40*/  ISETP.NE.AND P0, PT, R30, 0x2, PT ;  /* 0x000000021e00780c */ /* 0x000fe20003f05270 */
[----:B------:R-:W-:Y:S01]  /*4b50*/  UMOV UR11, UR35 ;  /* 0x00000023000b7c82 */ /* 0x000fe20008000000 */
[----:B------:R-:W-:Y:S01]  /*4b60*/  UMOV UR12, UR36 ;  /* 0x00000024000c7c82 */ /* 0x000fe20008000000 */
[----:B------:R-:W-:Y:S01]  /*4b70*/  @!P4 R2UR UR8, R0 ;  /* 0x000000000008c2ca */ /* 0x000fe200000e0000 */
[----:B------:R-:W-:Y:S01]  /*4b80*/  IMAD.IADD R20, R8, 0x1, R83 ;  /* 0x0000000108147824 */ /* 0x000fe200078e0253 */
[----:B------:R-:W-:Y:S01]  /*4b90*/  @P3 R2UR UR36, R28 ;  /* 0x000000001c2432ca */ /* 0x000fe200000e0000 */
[----:B------:R-:W-:Y:S01]  /*4ba0*/  IMAD.IADD R21, R13, 0x1, R90 ;  /* 0x000000010d157824 */ /* 0x000fe200078e025a */
[----:B------:R-:W-:Y:S02]  /*4bb0*/  SEL R0, RZ, 0x1, P0 ;  /* 0x00000001ff007807 */ /* 0x000fe40000000000 */
[----:B------:R-:W-:Y:S01]  /*4bc0*/  LOP3.LUT R31, R31, 0x1, RZ, 0x3c, !PT ;  /* 0x000000011f1f7812 */ /* 0x000fe200078e3cff */
[----:B------:R-:W-:Y:S01]  /*4bd0*/  IMAD.U32 R10, RZ, RZ, UR9 ;  /* 0x00000009ff0a7e24 */ /* 0x000fe2000f8e00ff */
[----:B------:R-:W-:Y:S01]  /*4be0*/  @!UP1 UIADD3 UR9, UPT, UPT, UR7, 0xb8, URZ ;  /* 0x000000b807099890 */ /* 0x000fe2000fffe0ff */
[----:B------:R-:W-:Y:S02]  /*4bf0*/  LOP3.LUT R29, R29, R0, RZ, 0x3c, !PT ;  /* 0x000000001d1d7212 */ /* 0x000fe400078e3cff */
[----:B------:R-:W-:Y:S02]  /*4c00*/  SEL R30, R30, RZ, P0 ;  /* 0x000000ff1e1e7207 */ /* 0x000fe40000000000 */
[----:B------:R-:W-:Y:S01]  /*4c10*/  IMAD.U32 R11, RZ, RZ, UR8 ;  /* 0x00000008ff0b7e24 */ /* 0x000fe2000f8e00ff */
[----:B------:R-:W-:Y:S01]  /*4c20*/  @!P4 R2UR UR14, R10 ;  /* 0x000000000a0ec2ca */ /* 0x000fe200000e0000 */
[----:B------:R-:W-:Y:S01]  /*4c30*/  @!UP1 UIADD3 UR8, UPT, UPT, UR7, 0x3200, URZ ;  /* 0x0000320007089890 */ /* 0x000fe2000fffe0ff */
[----:B------:R-:W-:Y:S02]  /*4c40*/  VOTEU.ALL UP1, P4 ;  /* 0x0000000000ff7886 */ /* 0x000fe40002020000 */
[----:B------:R-:W-:Y:S11]  /*4c50*/  @!P4 R2UR UR15, R11 ;  /* 0x000000000b0fc2ca */ /* 0x000ff600000e0000 */
[----:B------:R-:W-:Y:S02]  /*4c60*/  @!UPT UIADD3 URZ, UPT, UPT, URZ, URZ, URZ ;  /* 0x000000fffffff290 */ /* 0x000fe4000fffe0ff */
[----:B------:R2:W-:Y:S01]  /*4c70*/  @!UP1 UTMALDG.3D [UR8], [UR14], desc[UR18] ;  /* 0x000012080e0095b4 */ /* 0x0005e20008011000 */
[----:B------:R2:W-:Y:S01]  /*4c80*/  @!P4 SYNCS.ARRIVE.TRANS64.RED.A0TR RZ, [UR7+0xb8], R23 ;  /* 0x0000b817ffffc9a7 */ /* 0x0005e20008300407 */
[----:B------:R-:W-:Y:S01]  /*4c90*/  UPLOP3.LUT UP1, UPT, UPT, UPT, UPT, 0x80, 0x8 ;  /* 0x000000000008789c */ /* 0x000fe20003f2f070 */
[----:B------:R-:W-:Y:S01]  /*4ca0*/  SYNCS.ARRIVE.TRANS64.RED.A1T0 RZ, [UR13], RZ ;  /* 0x000000ffffff79a7 */ /* 0x000fe2000810040d */
[----:B------:R-:W-:Y:S09]  /*4cb0*/  @P3 BRA `(.L_x_85) ;  /* 0xfffffff000943947 */ /* 0x000ff2000383ffff */
[----:B------:R-:W-:-:S04]  /*4cc0*/  SHF.L.U32 R3, R31, 0x1f, RZ ;  /* 0x0000001f1f037819 */ /* 0x000fc800000006ff */
[----:B------:R-:W1:Y:S02]  /*4cd0*/  SYNCS.PHASECHK.TRANS64.TRYWAIT P0, [UR7+0xc0], R3 ;  /* 0x0000c003ff0075a7 */ /* 0x000e640008001107 */
[----:B-1----:R-:W-:Y:S05]  /*4ce0*/  @!P0 BRA `(.L_x_86) ;  /* 0x0000005000748947 */ /* 0x002fea0003800000 */
.L_x_182:
[----:B------:R-:W3:Y:S02]  /*4cf0*/  SYNCS.PHASECHK.TRANS64.TRYWAIT P0, [UR7+0xc8], R3 ;  /* 0x0000c803ff0075a7 */ /* 0x000ee40008001107 */
[----:B---3--:R-:W-:Y:S05]  /*4d00*/  @!P0 BRA `(.L_x_87) ;  /* 0x0000005000848947 */ /* 0x008fea0003800000 */
.L_x_184:
[----:B------:R-:W3:Y:S02]  /*4d10*/  SYNCS.PHASECHK.TRANS64.TRYWAIT P0, [UR7+0xd0], R3 ;  /* 0x0000d003ff0075a7 */ /* 0x000ee40008001107 */
[----:B---3--:R-:W-:Y:S05]  /*4d20*/  @!P0 BRA `(.L_x_88) ;  /* 0x0000005000948947 */ /* 0x008fea0003800000 */
.L_x_186:
[----:B-1----:R-:W-:-:S07]  /*4d30*/  MOV R0, UR7 ;  /* 0x0000000700007c02 */ /* 0x002fce0008000f00 */
.L_x_89:
[----:B-1----:R-:W-:-:S04]  /*4d40*/  SHF.L.U32 R3, R31, 0x1f, RZ ;  /* 0x0000001f1f037819 */ /* 0x002fc800000006ff */
[----:B------:R1:W3:Y:S03]  /*4d50*/  SYNCS.PHASECHK.TRANS64.TRYWAIT P0, [R0+URZ+0xd8], R3 ;  /* 0x0000d803000075a7 */ /* 0x0002e600080011ff */
[----:B---3--:R-:W-:Y:S05]  /*4d60*/  @!P0 NANOSLEEP.SYNCS 0x989680 ;  /* 0x009896800000895d */ /* 0x008fea0003900000 */
[----:B------:R-:W3:Y:S02]  /*4d70*/  @!P0 SYNCS.PHASECHK.TRANS64 P0, [R0+URZ+0xd8], R3 ;  /* 0x0000d803000085a7 */ /* 0x000ee400080010ff */
[----:B--23--:R-:W-:Y:S05]  /*4d80*/  @P0 EXIT ;  /* 0x000000000000094d */ /* 0x00cfea0003800000 */
[----:B------:R-:W-:Y:S05]  /*4d90*/  BRA `(.L_x_89) ;  /* 0xfffffffc00e87947 */ /* 0x000fea000383ffff */
.L_x_74:
[----:B------:R-:W-:-:S06]  /*4da0*/  UISETP.GE.AND UP1, UPT, UR8, 0x4, UPT ;  /* 0x000000040800788c */ /* 0x000fcc000bf26270 */
[----:B------:R-:W-:-:S13]  /*4db0*/  PLOP3.LUT P0, PT, PT, PT, UP1, 0x80, 0x8 ;  /* 0x000000000008781c */ /* 0x000fda0003f0f018 */
[----:B------:R-:W-:Y:S05]  /*4dc0*/  @!P0 EXIT ;  /* 0x000000000000894d */ /* 0x000fea0003800000 */
[----:B------:R-:W-:Y:S01]  /*4dd0*/  BAR.SYNC.DEFER_BLOCKING 0x6, 0xa0 ;  /* 0x0182800000007b1d */ /* 0x000fe20000010000 */
[C---:B------:R-:W-:Y:S01]  /*4de0*/  IMAD.SHL.U32 R2, R103.reuse, 0x40, RZ ;  /* 0x0000004067027824 */ /* 0x040fe200078e00ff */
[C---:B------:R-:W-:Y:S01]  /*4df0*/  LOP3.LUT R105, R103.reuse, 0x60, RZ, 0xc0, !PT ;  /* 0x0000006067697812 */ /* 0x040fe200078ec0ff */
[C---:B------:R-:W-:Y:S02]  /*4e00*/  IMAD.SHL.U32 R95, R103.reuse, 0x20, RZ ;  /* 0x00000020675f7824 */ /* 0x040fe400078e00ff */
[----:B------:R-:W-:Y:S02]  /*4e10*/  HFMA2 R44, -RZ, RZ, 0, 0 ;  /* 0x00000000ff2c7431 */ /* 0x000fe400000001ff */
[C---:B------:R-:W-:Y:S01]  /*4e20*/  IMAD.SHL.U32 R0, R103.reuse, 0x8, RZ ;  /* 0x0000000867007824 */ /* 0x040fe200078e00ff */
[----:B------:R-:W-:Y:S01]  /*4e30*/  UMOV UR49, 0x400 ;  /* 0x0000040000317882 */ /* 0x000fe20000000000 */
[----:B------:R-:W1:Y:S01]  /*4e40*/  LDC R93, c[0x0][0x370] ;  /* 0x0000dc00ff5d7b82 */ /* 0x000e620000000800 */
[----:B------:R-:W-:Y:S01]  /*4e50*/  ULEA UR49, UR37, UR49, 0x18 ;  /* 0x0000003125317291 */ /* 0x000fe2000f8ec0ff */
[----:B------:R-:W-:Y:S01]  /*4e60*/  LOP3.LUT R5, R2, 0x180, RZ, 0xc0, !PT ;  /* 0x0000018002057812 */ /* 0x000fe200078ec0ff */
[----:B------:R-:W-:Y:S01]  /*4e70*/  IMAD.U32 R46, R103, 0x10000, RZ ;  /* 0x00010000672e7824 */ /* 0x000fe200078e00ff */
[----:B------:R-:W-:Y:S01]  /*4e80*/  LOP3.LUT R95, R95, 0xc00, RZ, 0xc0, !PT ;  /* 0x00000c005f5f7812 */ /* 0x000fe200078ec0ff */
[----:B------:R-:W-:Y:S01]  /*4e90*/  UIADD3 UR4, UPT, UPT, UR49, 0x4200, URZ ;  /* 0x0000420031047890 */ /* 0x000fe2000fffe0ff */
[----:B------:R-:W-:Y:S01]  /*4ea0*/  LOP3.LUT R0, R5, 0x30, R0, 0xf8, !PT ;  /* 0x0000003005007812 */ /* 0x000fe200078ef800 */
[----:B------:R-:W-:Y:S01]  /*4eb0*/  IMAD.SHL.U32 R5, R103, 0x2, RZ ;  /* 0x0000000267057824 */ /* 0x000fe200078e00ff */
[----:B------:R-:W2:Y:S01]  /*4ec0*/  LDC R42, c[0x0][0xb0c] ;  /* 0x0002c300ff2a7b82 */ /* 0x000ea20000000800 */
[----:B------:R-:W-:Y:S01]  /*4ed0*/  LOP3.LUT R95, R95, 0x40, R2, 0xf8, !PT ;  /* 0x000000405f5f7812 */ /* 0x000fe200078ef802 */
[----:B------:R-:W-:Y:S01]  /*4ee0*/  IMAD.MOV.U32 R102, RZ, RZ, RZ ;  /* 0x000000ffff667224 */ /* 0x000fe200078e00ff */
[----:B------:R-:W-:Y:S01]  /*4ef0*/  LOP3.LUT R46, R46, 0x600000, RZ, 0xc0, !PT ;  /* 0x006000002e2e7812 */ /* 0x000fe200078ec0ff */
[----:B------:R-:W-:Y:S01]  /*4f00*/  IMAD.MOV.U32 R107, RZ, RZ, RZ ;  /* 0x000000ffff6b7224 */ /* 0x000fe200078e00ff */
[----:B------:R-:W-:-:S02]  /*4f10*/  LOP3.LUT R0, R0, 0x20, R5, 0x78, !PT ;  /* 0x0000002000007812 */ /* 0x000fc400078e7805 */
[----:B------:R-:W-:Y:S02]  /*4f20*/  CS2R R100, SRZ ;  /* 0x0000000000647805 */ /* 0x000fe4000001ff00 */
[----:B------:R-:W-:Y:S01]  /*4f30*/  LOP3.LUT R95, R95, 0x200, R2, 0xf8, !PT ;  /* 0x000002005f5f7812 */ /* 0x000fe200078ef802 */
[----:B------:R-:W4:Y:S01]  /*4f40*/  LDC R92, c[0x0][0xb20] ;  /* 0x0002c800ff5c7b82 */ /* 0x000f220000000800 */
[----:B------:R-:W3:Y:S01]  /*4f50*/  LDS R3, [UR49+0x1a0] ;  /* 0x0001a031ff037984 */ /* 0x000ee20008000800 */
[----:B------:R-:W-:Y:S01]  /*4f60*/  LOP3.LUT R103, R103, 0x2, RZ, 0xc0, !PT ;  /* 0x0000000267677812 */ /* 0x000fe200078ec0ff */
[----:B------:R-:W-:Y:S01]  /*4f70*/  IMAD.MOV.U32 R99, RZ, RZ, RZ ;  /* 0x000000ffff637224 */ /* 0x000fe200078e00ff */
[----:B------:R-:W-:Y:S01]  /*4f80*/  LOP3.LUT R95, R95, R0, RZ, 0xfc, !PT ;  /* 0x000000005f5f7212 */ /* 0x000fe200078efcff */
[----:B------:R-:W-:Y:S01]  /*4f90*/  IMAD.U32 R104, RZ, RZ, UR4 ;  /* 0x00000004ff687e24 */ /* 0x000fe2000f8e00ff */
[----:B------:R-:W-:Y:S01]  /*4fa0*/  IADD3 R97, PT, PT, -R103, RZ, RZ ;  /* 0x000000ff67617210 */ /* 0x000fe20007ffe1ff */
[----:B------:R-:W1:Y:S01]  /*4fb0*/  LDCU.64 UR52, c[0x0][0x348] ;  /* 0x00006900ff3477ac */ /* 0x000e620008000a00 */
[----:B------:R-:W1:Y:S01]  /*4fc0*/  LDC R41, c[0x0][0xb30] ;  /* 0x0002cc00ff297b82 */ /* 0x000e620000000800 */
[----:B------:R-:W1:Y:S01]  /*4fd0*/  LDCU.64 UR38, c[0x0][0x888] ;  /* 0x00011100ff2677ac */ /* 0x000e620008000a00 */
[----:B------:R-:W1:Y:S06]  /*4fe0*/  LDCU.64 UR44, c[0x0][0x890] ;  /* 0x00011200ff2c77ac */ /* 0x000e6c0008000a00 */
[----:B------:R-:W1:Y:S01]  /*4ff0*/  LDC.64 R88, c[0x0][0xb10] ;  /* 0x0002c400ff587b82 */ /* 0x000e620000000a00 */
[----:B------:R-:W-:-:S07]  /*5000*/  UIADD3 UR48, UPT, UPT, UR49, 0x200, URZ ;  /* 0x0000020031307890 */ /* 0x000fce000fffe0ff */
[----:B------:R-:W1:Y:S08]  /*5010*/  LDC.64 R38, c[0x0][0xb18] ;  /* 0x0002c600ff267b82 */ /* 0x000e700000000a00 */
[----:B------:R-:W1:Y:S08]  /*5020*/  LDC.64 R36, c[0x0][0xb28] ;  /* 0x0002ca00ff247b82 */ /* 0x000e700000000a00 */
[----:B------:R-:W1:Y:S01]  /*5030*/  LDC.64 R86, c[0x0][0x8b0] ;  /* 0x00022c00ff567b82 */ /* 0x000e620000000a00 */
[----:B---3--:R-:W-:-:S07]  /*5040*/  IMAD.IADD R46, R3, 0x1, R46 ;  /* 0x00000001032e7824 */ /* 0x008fce00078e022e */
[----:B------:R-:W3:Y:S08]  /*5050*/  LDC.64 R84, c[0x0][0x8a8] ;  /* 0x00022a00ff547b82 */ /* 0x000ef00000000a00 */
[----:B--2-4-:R-:W1:Y:S02]  /*5060*/  LDC R94, c[0x0][0x374] ;  /* 0x0000dd00ff5e7b82 */ /* 0x014e640000000800 */
.L_x_131:
[----:B------:R-:W-:Y:S02]  /*5070*/  LEA R0, R107, UR49, 0x3 ;  /* 0x000000316b007c11 */ /* 0x000fe4000f8e18ff */
[----:B------:R-:W-:Y:S02]  /*5080*/  SHF.L.U32 R3, R101, 0x1f, RZ ;  /* 0x0000001f65037819 */ /* 0x000fe400000006ff */
[----:B------:R-:W-:Y:S02]  /*5090*/  LEA R16, R107, UR49, 0x4 ;  /* 0x000000316b107c11 */ /* 0x000fe4000f8e20ff */
[----:B------:R-:W2:Y:S02]  /*50a0*/  SYNCS.PHASECHK.TRANS64.TRYWAIT P0, [R0+URZ+0xf0], R3 ;  /* 0x0000f003000075a7 */ /* 0x000ea400080011ff */
[----:B-12---:R-:W-:Y:S05]  /*50b0*/  @!P0 BRA `(.L_x_90) ;  /* 0x0000004c00c88947 */ /* 0x006fea0003800000 */
.L_x_187:
[----:B------:R-:W4:Y:S01]  /*50c0*/  LDC.64 R12, c[0x0][0xb10] ;  /* 0x0002c400ff0c7b82 */ /* 0x000f220000000a00 */
[----:B------:R-:W3:Y:S01]  /*50d0*/  LDS.128 R16, [R16+0x180] ;  /* 0x0001800010107984 */ /* 0x000ee20000000c00 */
[----:B-1----:R-:W-:Y:S01]  /*50e0*/  ISETP.NE.AND P1, PT, R41, 0x1, PT ;  /* 0x000000012900780c */ /* 0x002fe20003f25270 */
[----:B--2---:R-:W-:Y:S01]  /*50f0*/  VIADD R0, R0, 0x100 ;  /* 0x0000010000007836 */ /* 0x004fe20000000000 */
[----:B------:R-:W-:Y:S04]  /*5100*/  ISETP.GE.AND P0, PT, R40, 0x1, PT ;  /* 0x000000012800780c */ /* 0x000fe80003f06270 */
[----:B------:R-:W1:Y:S01]  /*5110*/  LDC.64 R10, c[0x0][0xb18] ;  /* 0x0002c600ff0a7b82 */ /* 0x000e620000000a00 */
[----:B------:R-:W-:Y:S01]  /*5120*/  PRMT R0, RZ, 0x654, R0 ;  /* 0x00000654ff007816 */ /* 0x000fe20000000000 */
[----:B------:R-:W-:Y:S01]  /*5130*/  @!PT LDS RZ, [RZ] ;  /* 0x00000000fffff984 */ /* 0x000fe20000000800 */
[----:B------:R-:W-:Y:S01]  /*5140*/  @!PT LDS RZ, [RZ] ;  /* 0x00000000fffff984 */ /* 0x000fe20000000800 */
[----:B------:R-:W-:Y:S01]  /*5150*/  @!PT LDS RZ, [RZ] ;  /* 0x00000000fffff984 */ /* 0x000fe20000000800 */
[----:B------:R-:W-:Y:S01]  /*5160*/  @!PT LDS RZ, [RZ] ;  /* 0x00000000fffff984 */ /* 0x000fe20000000800 */
[----:B------:R2:W-:Y:S06]  /*5170*/  MEMBAR.ALL.CTA ;  /* 0x0000000000007992 */ /* 0x0005ec0000008000 */
[----:B--2---:R-:W2:Y:S01]  /*5180*/  FENCE.VIEW.ASYNC.S ;  /* 0x00000000000073c6 */ /* 0x004ea20000000000 */
[----:B------:R-:W1:Y:S08]  /*5190*/  @!P1 LDC R14, c[0x0][0xb20] ;  /* 0x0002c800ff0e9b82 */ /* 0x000e700000000800 */
[----:B------:R-:W1:Y:S01]  /*51a0*/  @!P1 LDC R9, c[0x0][0xb0c] ;  /* 0x0002c300ff099b82 */ /* 0x000e620000000800 */
[----:B--2---:R2:W-:Y:S01]  /*51b0*/  SYNCS.ARRIVE.TRANS64.RED.A1T0 RZ, [R0+URZ], RZ ;  /* 0x000000ff00ff79a7 */ /* 0x0045e200081004ff */
[----:B---3--:R-:W-:Y:S04]  /*51c0*/  LOP3.LUT P4, RZ, R18, 0x1, RZ, 0xc0, !PT ;  /* 0x0000000112ff7812 */ /* 0x008fe8000788c0ff */
[----:B------:R-:W-:Y:S09]  /*51d0*/  P2R R106, PR, RZ, 0x10 ;  /* 0x00000010ff6a7803 */ /* 0x000ff20000000000 */
[----:B------:R-:W-:Y:S02]  /*51e0*/  @P4 MOV R45, R16 ;  /* 0x00000010002d4202 */ /* 0x000fe40000000f00 */
[----:B------:R-:W-:Y:S01]  /*51f0*/  @P4 LOP3.LUT R43, R17, 0xffff, RZ, 0xc0, !PT ;  /* 0x0000ffff112b4812 */ /* 0x000fe200078ec0ff */
[----:B--2-4-:R-:W-:Y:S06]  /*5200*/  @!P0 BRA `(.L_x_91) ;  /* 0x0000000000a48947 */ /* 0x014fec0003800000 */
[----:B------:R-:W-:Y:S01]  /*5210*/  IMAD.HI.U32 R23, R94, R39, RZ ;  /* 0x000000275e177227 */ /* 0x000fe200078e00ff */
[----:B------:R-:W-:Y:S02]  /*5220*/  ISETP.NE.AND P0, PT, R38, 0x1, PT ;  /* 0x000000012600780c */ /* 0x000fe40003f05270 */
[----:B------:R-:W-:Y:S01]  /*5230*/  ISETP.NE.AND P2, PT, R40, 0x1, PT ;  /* 0x000000012800780c */ /* 0x000fe20003f45270 */
[----:B------:R-:W-:Y:S01]  /*5240*/  IMAD.HI.U32 R22, R93, R88, RZ ;  /* 0x000000585d167227 */ /* 0x000fe200078e00ff */
[----:B------:R-:W-:Y:S02]  /*5250*/  SHF.R.U32.HI R23, RZ, R92, R23 ;  /* 0x0000005cff177219 */ /* 0x000fe40000011617 */
[----:B------:R-:W-:Y:S01]  /*5260*/  ISETP.NE.AND P3, PT, R42, 0x1, PT ;  /* 0x000000012a00780c */ /* 0x000fe20003f65270 */
[----:B------:R-:W-:Y:S01]  /*5270*/  IMAD.HI.U32 R26, R45, R88, RZ ;  /* 0x000000582d1a7227 */ /* 0x000fe200078e00ff */
[----:B------:R-:W-:Y:S02]  /*5280*/  SHF.R.U32.HI R22, RZ, R89, R22 ;  /* 0x00000059ff167219 */ /* 0x000fe40000011616 */
[----:B------:R-:W-:Y:S01]  /*5290*/  SEL R3, R94, R23, !P0 ;  /* 0x000000175e037207 */ /* 0x000fe20004000000 */
[----:B------:R-:W-:Y:S01]  /*52a0*/  IMAD.HI.U32 R23, R43, R39, RZ ;  /* 0x000000272b177227 */ /* 0x000fe200078e00ff */
[----:B------:R-:W-:Y:S02]  /*52b0*/  SEL R7, R93, R22, !P3 ;  /* 0x000000165d077207 */ /* 0x000fe40005800000 */
[----:B------:R-:W-:Y:S01]  /*52c0*/  SHF.R.U32.HI R26, RZ, R89, R26 ;  /* 0x00000059ff1a7219 */ /* 0x000fe2000001161a */
[-C--:B------:R-:W-:Y:S04]  /*52d0*/  IMAD.HI.U32 R22, R3, R36.reuse, RZ ;  /* 0x0000002403167227 */ /* 0x080fe800078e00ff */
[----:B------:R-:W-:Y:S01]  /*52e0*/  IMAD.HI.U32 R24, R7, R36, RZ ;  /* 0x0000002407187227 */ /* 0x000fe200078e00ff */
[-C--:B------:R-:W-:Y:S02]  /*52f0*/  @P2 SHF.R.U32.HI R3, RZ, R37.reuse, R22 ;  /* 0x00000025ff032219 */ /* 0x080fe40000011616 */
[----:B------:R-:W-:Y:S02]  /*5300*/  SHF.R.U32.HI R22, RZ, R92, R23 ;  /* 0x0000005cff167219 */ /* 0x000fe40000011617 */
[----:B------:R-:W-:Y:S01]  /*5310*/  @P2 SHF.R.U32.HI R7, RZ, R37, R24 ;  /* 0x00000025ff072219 */ /* 0x000fe20000011618 */
[C---:B------:R-:W-:Y:S01]  /*5320*/  IMAD R2, R40.reuse, R3, RZ ;  /* 0x0000000328027224 */ /* 0x040fe200078e02ff */
[----:B------:R-:W-:Y:S02]  /*5330*/  SEL R5, R43, R22, !P0 ;  /* 0x000000162b057207 */ /* 0x000fe40004000000 */
[----:B------:R-:W-:Y:S01]  /*5340*/  SEL R3, R45, R26, !P3 ;  /* 0x0000001a2d037207 */ /* 0x000fe20005800000 */
[----:B------:R-:W-:Y:S01]  /*5350*/  IMAD R4, R40, R7, RZ ;  /* 0x0000000728047224 */ /* 0x000fe200078e02ff */
[C---:B------:R-:W-:Y:S01]  /*5360*/  ISETP.GE.AND P0, PT, R5.reuse, R2, PT ;  /* 0x000000020500720c */ /* 0x040fe20003f06270 */
[----:B------:R-:W-:Y:S03]  /*5370*/  IMAD.HI.U32 R6, R5, R36, RZ ;  /* 0x0000002405067227 */ /* 0x000fe600078e00ff */
[----:B------:R-:W-:Y:S01]  /*5380*/  ISETP.GE.OR P0, PT, R3, R4, P0 ;  /* 0x000000040300720c */ /* 0x000fe20000706670 */
[----:B------:R-:W-:Y:S01]  /*5390*/  IMAD.MOV R4, RZ, RZ, -R3 ;  /* 0x000000ffff047224 */ /* 0x000fe200078e0a03 */
[-C--:B------:R-:W-:Y:S03]  /*53a0*/  SHF.R.U32.HI R6, RZ, R37.reuse, R6 ;  /* 0x00000025ff067219 */ /* 0x080fe60000011606 */
[----:B------:R-:W-:Y:S01]  /*53b0*/  IMAD R45, R42, R4, R45 ;  /* 0x000000042a2d7224 */ /* 0x000fe200078e022d */
[----:B------:R-:W-:Y:S05]  /*53c0*/  SEL R15, R5, R6, !P2 ;  /* 0x00000006050f7207 */ /* 0x000fea0005000000 */
[----:B------:R-:W-:Y:S02]  /*53d0*/  IMAD.MOV R6, RZ, RZ, -R15 ;  /* 0x000000ffff067224 */ /* 0x000fe400078e0a0f */
[C---:B------:R-:W-:Y:S04]  /*53e0*/  @!P0 IMAD.HI.U32 R2, R3.reuse, R36, RZ ;  /* 0x0000002403028227 */ /* 0x040fe800078e00ff */
[----:B------:R-:W-:Y:S01]  /*53f0*/  IMAD R6, R40, R6, R5 ;  /* 0x0000000628067224 */ /* 0x000fe200078e0205 */
[----:B------:R-:W-:Y:S04]  /*5400*/  @!P0 SHF.R.U32.HI R2, RZ, R37, R2 ;  /* 0x00000025ff028219 */ /* 0x000fe80000011602 */
[----:B------:R-:W-:Y:S02]  /*5410*/  @!P0 SEL R0, R3, R2, !P2 ;  /* 0x0000000203008207 */ /* 0x000fe40005000000 */
[----:B------:R-:W-:Y:S02]  /*5420*/  IADD3 R2, PT, PT, -R5, RZ, RZ ;  /* 0x000000ff05027210 */ /* 0x000fe40007ffe1ff */
[----:B------:R-:W-:Y:S01]  /*5430*/  @!P0 IADD3 R8, PT, PT, R15, -R0, RZ ;  /* 0x800000000f088210 */ /* 0x000fe20007ffe0ff */
[----:B------:R-:W-:Y:S02]  /*5440*/  @!P0 IMAD R0, R7, R6, R0 ;  /* 0x0000000607008224 */ /* 0x000fe400078e0200 */
[----:B------:R-:W-:Y:S02]  /*5450*/  IMAD R43, R38, R2, R43 ;  /* 0x00000002262b7224 */ /* 0x000fe400078e022b */
[----:B------:R-:W-:Y:S02]  /*5460*/  @!P0 IMAD R5, R8, R40, R3 ;  /* 0x0000002808058224 */ /* 0x000fe400078e0203 */
[----:B------:R-:W-:Y:S04]  /*5470*/  @!P0 IMAD.MOV.U32 R3, RZ, RZ, R0 ;  /* 0x000000ffff038224 */ /* 0x000fe800078e0000 */
[----:B------:R-:W-:Y:S02]  /*5480*/  IMAD R45, R3, R42, R45 ;  /* 0x0000002a032d7224 */ /* 0x000fe400078e022d */
[----:B------:R-:W-:Y:S07]  /*5490*/  IMAD R43, R5, R38, R43 ;  /* 0x00000026052b7224 */ /* 0x000fee00078e022b */
.L_x_91:
[----:B-1----:R-:W-:Y:S01]  /*54a0*/  @!P1 ISETP.NE.AND P0, PT, R10, 0x1, PT ;  /* 0x000000010a00980c */ /* 0x002fe20003f05270 */
[----:B------:R-:W-:Y:S01]  /*54b0*/  @!P1 IMAD.HI.U32 R0, R45, R12, RZ ;  /* 0x0000000c2d009227 */ /* 0x000fe200078e00ff */
[----:B------:R-:W-:Y:S01]  /*54c0*/  @!P1 ISETP.NE.AND P2, PT, R9, 0x1, PT ;  /* 0x000000010900980c */ /* 0x000fe20003f45270 */
[----:B------:R-:W-:Y:S01]  /*54d0*/  ULOP3.LUT UP0, URZ, UR48, 0x1b0, URZ, 0xc0, !UPT ;  /* 0x000001b030ff7892 */ /* 0x000fe2000f80c0ff */
[----:B------:R-:W-:Y:S01]  /*54e0*/  R2UR UR42, R21 ;  /* 0x00000000152a72ca */ /* 0x000fe200000e0000 */
[----:B------:R-:W-:Y:S01]  /*54f0*/  @!P1 IMAD.HI.U32 R3, R43, R11, RZ ;  /* 0x0000000b2b039227 */ /* 0x000fe200078e00ff */
[----:B------:R-:W-:Y:S02]  /*5500*/  @!P1 SHF.R.U32.HI R0, RZ, R13, R0 ;  /* 0x0000000dff009219 */ /* 0x000fe40000011600 */
[----:B------:R-:W-:Y:S01]  /*5510*/  R2UR UR41, R20 ;  /* 0x00000000142972ca */ /* 0x000fe200000e0000 */
[----:B------:R-:W-:Y:S01]  /*5520*/  VIADD R107, R107, 0x1 ;  /* 0x000000016b6b7836 */ /* 0x000fe20000000000 */
[----:B------:R-:W-:Y:S02]  /*5530*/  @!P1 SHF.R.U32.HI R2, RZ, R14, R3 ;  /* 0x0000000eff029219 */ /* 0x000fe40000011603 */
[----:B------:R-:W-:Y:S02]  /*5540*/  @!P1 SEL R3, R45, R0, !P2 ;  /* 0x000000002d039207 */ /* 0x000fe40005000000 */
[----:B------:R-:W-:Y:S02]  /*5550*/  @!P1 SEL R2, R43, R2, !P0 ;  /* 0x000000022b029207 */ /* 0x000fe40004000000 */
[----:B------:R-:W-:Y:S01]  /*5560*/  @P4 SHF.R.U32.HI R98, RZ, 0x10, R17 ;  /* 0x00000010ff624819 */ /* 0x000fe20000011611 */
[----:B------:R-:W-:Y:S02]  /*5570*/  USHF.L.U32 UR42, UR42, 0x6, URZ ;  /* 0x000000062a2a7899 */ /* 0x000fe400080006ff */
[----:B------:R-:W-:Y:S02]  /*5580*/  @!P1 IMAD.IADD R0, R2, 0x1, -R3 ;  /* 0x0000000102009824 */ /* 0x000fe400078e0a03 */
[----:B------:R-:W-:Y:S01]  /*5590*/  @!P1 IMAD.IADD R2, R3, 0x1, -R2 ;  /* 0x0000000103029824 */ /* 0x000fe200078e0a02 */
[----:B------:R-:W-:Y:S01]  /*55a0*/  USHF.L.U32 UR41, UR41, 0x8, URZ ;  /* 0x0000000829297899 */ /* 0x000fe200080006ff */
[----:B------:R-:W-:Y:S02]  /*55b0*/  @!P1 IMAD R45, R0, R9, R45 ;  /* 0x00000009002d9224 */ /* 0x000fe400078e022d */
[----:B------:R-:W-:Y:S01]  /*55c0*/  @!P1 IMAD R43, R2, R10, R43 ;  /* 0x0000000a022b9224 */ /* 0x000fe200078e022b */
[----:B------:R-:W-:Y:S08]  /*55d0*/  BRA.U !UP0, `(.L_x_92) ;  /* 0x0000000108407547 */ /* 0x000ff0000b800000 */
[----:B------:R-:W1:Y:S01]  /*55e0*/  LDCU.64 UR8, c[0x4][0x88] ;  /* 0x01001100ff0877ac */ /* 0x000e620008000a00 */
[----:B------:R-:W-:Y:S01]  /*55f0*/  MOV R3, 0x0 ;  /* 0x0000000000037802 */ /* 0x000fe20000000f00 */
[----:B------:R-:W-:Y:S02]  /*5600*/  HFMA2 R12, -RZ, RZ, 0, 5.9604644775390625e-08 ;  /* 0x00000001ff0c7431 */ /* 0x000fe400000001ff */
[----:B------:R-:W-:Y:S02]  /*5610*/  IMAD.MOV.U32 R8, RZ, RZ, 0x70 ;  /* 0x00000070ff087424 */ /* 0x000fe400078e00ff */
[----:B------:R-:W-:Y:S01]  /*5620*/  IMAD.MOV.U32 R13, RZ, RZ, RZ ;  /* 0x000000ffff0d7224 */ /* 0x000fe200078e00ff */
[----:B------:R-:W2:Y:S01]  /*5630*/  LDCU.64 UR6, c[0x4][0x90] ;  /* 0x01001200ff0677ac */ /* 0x000ea20008000a00 */
[----:B------:R-:W3:Y:S01]  /*5640*/  LDC.64 R2, c[0x4][R3] ;  /* 0x0100000003027b82 */ /* 0x000ee20000000a00 */
[----:B------:R-:W4:Y:S01]  /*5650*/  LDCU.64 UR4, c[0x4][0x8] ;  /* 0x01000100ff0477ac */ /* 0x000f220008000a00 */
[----:B-1----:R-:W-:Y:S01]  /*5660*/  MOV R5, UR9 ;  /* 0x0000000900057c02 */ /* 0x002fe20008000f00 */
[----:B------:R-:W-:Y:S01]  /*5670*/  IMAD.U32 R4, RZ, RZ, UR8 ;  /* 0x00000008ff047e24 */ /* 0x000fe2000f8e00ff */
[----:B--2---:R-:W-:Y:S01]  /*5680*/  MOV R7, UR7 ;  /* 0x0000000700077c02 */ /* 0x004fe20008000f00 */
[----:B------:R-:W-:Y:S01]  /*5690*/  IMAD.U32 R6, RZ, RZ, UR6 ;  /* 0x00000006ff067e24 */ /* 0x000fe2000f8e00ff */
[----:B----4-:R-:W-:Y:S01]  /*56a0*/  MOV R11, UR5 ;  /* 0x00000005000b7c02 */ /* 0x010fe20008000f00 */
[----:B------:R-:W-:Y:S02]  /*56b0*/  IMAD.U32 R10, RZ, RZ, UR4 ;  /* 0x00000004ff0a7e24 */ /* 0x000fe4000f8e00ff */
[----:B------:R-:W-:Y:S07]  /*56c0*/  LEPC R20, `(.L_x_92) ;  /* 0x000000001014794e */ /* 0x000fee0000000000 */
[----:B---3-5:R-:W-:Y:S05]  /*56d0*/  CALL.ABS.NOINC R2 ;  /* 0x0000000002007343 */ /* 0x028fea0003c00000 */
.L_x_92:
[----:B------:R-:W-:Y:S01]  /*56e0*/  LOP3.LUT P0, RZ, R104, 0x1b0, RZ, 0xc0, !PT ;  /* 0x000001b068ff7812 */ /* 0x000fe2000780c0ff */
[----:B------:R-:W-:Y:S11]  /*56f0*/  BSSY.RECONVERGENT B6, `(.L_x_93) ;  /* 0x0000013000067945 */ /* 0x000ff60003800200 */
[----:B------:R-:W-:Y:S01]  /*5700*/  @!UPT UIADD3 URZ, UPT, UPT, URZ, URZ, URZ ;  /* 0x000000fffffff290 */ /* 0x000fe2000fffe0ff */
[----:B------:R-:W-:Y:S05]  /*5710*/  @!P0 BRA `(.L_x_94) ;  /* 0x0000000000408947 */ /* 0x000fea0003800000 */
        /* <DEDUP_REMOVED lines=16> */
.L_x_94:
[----:B------:R-:W-:Y:S05]  /*5820*/  BSYNC.RECONVERGENT B6 ;  /* 0x0000000000067941 */ /* 0x000fea0003800200 */
.L_x_93:
[----:B------:R-:W-:Y:S01]  /*5830*/  ISETP.NE.U32.AND P4, PT, R86, RZ, PT ;  /* 0x000000ff5600720c */ /* 0x000fe20003f85070 */
[----:B------:R-:W-:Y:S01]  /*5840*/  UISETP.NE.AND UP2, UPT, UR50, URZ, UPT ;  /* 0x000000ff3200728c */ /* 0x000fe2000bf45270 */
[----:B------:R-:W-:Y:S01]  /*5850*/  ISETP.NE.U32.AND P2, PT, RZ, UR38, PT ;  /* 0x00000026ff007c0c */ /* 0x000fe2000bf45070 */
[----:B------:R-:W-:Y:S01]  /*5860*/  UISETP.NE.U32.AND UP1, UPT, UR44, URZ, UPT ;  /* 0x000000ff2c00728c */ /* 0x000fe2000bf25070 */
[----:B------:R-:W-:Y:S01]  /*5870*/  ISETP.NE.AND.EX P4, PT, R87, RZ, PT, P4 ;  /* 0x000000ff5700720c */ /* 0x000fe20003f85340 */
[----:B------:R-:W-:Y:S01]  /*5880*/  UPLOP3.LUT UP0, UPT, UPT, UPT, UPT, 0x40, 0x4 ;  /* 0x000000000004789c */ /* 0x000fe20003f0e870 */
[----:B------:R-:W-:Y:S01]  /*5890*/  ISETP.NE.AND.EX P2, PT, RZ, UR39, PT, P2 ;  /* 0x00000027ff007c0c */ /* 0x000fe2000bf45320 */
[----:B------:R-:W-:Y:S01]  /*58a0*/  UISETP.NE.AND.EX UP1, UPT, UR45, URZ, UPT, UP1 ;  /* 0x000000ff2d00728c */ /* 0x000fe2000bf25310 */
[----:B------:R-:W-:Y:S04]  /*58b0*/  PLOP3.LUT P1, PT, PT, PT, UP2, 0x80, 0x8 ;  /* 0x000000000008781c */ /* 0x000fe80003f2f028 */
[----:B------:R-:W-:Y:S06]  /*58c0*/  @UP2 UPLOP3.LUT UP0, UPT, UPT, UPT, UP1, 0x80, 0x8 ;  /* 0x000000000008289c */ /* 0x000fec0003f0f010 */
[----:B------:R-:W-:Y:S01]  /*58d0*/  PLOP3.LUT P0, PT, PT, PT, UP0, 0x80, 0x8 ;  /* 0x000000000008781c */ /* 0x000fe20003f0f008 */
[----:B------:R-:W-:Y:S01]  /*58e0*/  @!UPT UIADD3 URZ, UPT, UPT, URZ, URZ, URZ ;  /* 0x000000fffffff290 */ /* 0x000fe2000fffe0ff */
[----:B------:R-:W-:Y:S11]  /*58f0*/  BRA.U !UP1, `(.L_x_95) ;  /* 0x0000000109387547 */ /* 0x000ff6000b800000 */
[----:B------:R-:W-:Y:S01]  /*5900*/  UISETP.NE.U32.AND UP0, UPT, UR38, URZ, UPT ;  /* 0x000000ff2600728c */ /* 0x000fe2000bf05070 */
[----:B------:R-:W-:Y:S02]  /*5910*/  HFMA2 R0, -RZ, RZ, 0, 5.9604644775390625e-08 ;  /* 0x00000001ff007431 */ /* 0x000fe400000001ff */
[----:B------:R-:W-:Y:S01]  /*5920*/  IMAD.MOV.U32 R91, RZ, RZ, 0x1 ;  /* 0x00000001ff5b7424 */ /* 0x000fe200078e00ff */
[----:B------:R-:W-:Y:S06]  /*5930*/  UISETP.NE.AND.EX UP0, UPT, UR39, URZ, UPT, UP0 ;  /* 0x000000ff2700728c */ /* 0x000fec000bf05300 */
[----:B------:R-:W-:Y:S05]  /*5940*/  PLOP3.LUT P3, PT, PT, PT, UP0, 0x80, 0x8 ;  /* 0x000000000008781c */ /* 0x000fea0003f6f008 */
[----:B------:R-:W1:Y:S01]  /*5950*/  @UP0 LDCU.64 UR6, c[0x0][0x888] ;  /* 0x00011100ff0607ac */ /* 0x000e620008000a00 */
[----:B------:R-:W-:Y:S07]  /*5960*/  @UP0 UIMAD UR4, UR36, UR44, URZ ;  /* 0x0000002c240402a4 */ /* 0x000fee000f8e02ff */
[----:B------:R-:W-:Y:S01]  /*5970*/  @!P3 PRMT R91, R0, 0x7610, R91 ;  /* 0x00007610005bb816 */ /* 0x000fe2000000005b */
[----:B-1----:R-:W-:Y:S03]  /*5980*/  @UP0 UIMAD.WIDE UR6, UR4, 0x4, UR6 ;  /* 0x00000004040608a5 */ /* 0x002fe6000f8e0206 */
[----:B------:R-:W1:Y:S03]  /*5990*/  @!UP0 LDCU UR4, c[0x0][0x880] ;  /* 0x00011000ff0487ac */ /* 0x000e660008000800 */
[----:B------:R-:W-:Y:S01]  /*59a0*/  IMAD.U32 R2, RZ, RZ, UR6 ;  /* 0x00000006ff027e24 */ /* 0x000fe2000f8e00ff */
[----:B------:R-:W-:Y:S05]  /*59b0*/  MOV R3, UR7 ;  /* 0x0000000700037c02 */ /* 0x000fea0008000f00 */
[----:B-----5:R2:W5:Y:S02]  /*59c0*/  @P3 LDG.E R50, desc[UR46][R2.64] ;  /* 0x0000002e02323981 */ /* 0x020564000c1e1900 */
[----:B-12---:R-:W-:Y:S02]  /*59d0*/  @!P3 IMAD.U32 R50, RZ, RZ, UR4 ;  /* 0x00000004ff32be24 */ /* 0x006fe4000f8e00ff */
.L_x_95:
[----:B------:R-:W-:Y:S05]  /*59e0*/  @!P4 BRA `(.L_x_96) ;  /* 0x000000000020c947 */ /* 0x000fea0003800000 */
[----:B------:R-:W-:Y:S04]  /*59f0*/  ISETP.NE.U32.AND P3, PT, R84, RZ, PT ;  /* 0x000000ff5400720c */ /* 0x000fe80003f65070 */
[----:B------:R-:W-:Y:S11]  /*5a00*/  ISETP.NE.AND.EX P3, PT, R85, RZ, PT, P3 ;  /* 0x000000ff5500720c */ /* 0x000ff60003f65330 */
[----:B------:R-:W-:Y:S02]  /*5a10*/  @!UPT UIADD3 URZ, UPT, UPT, URZ, URZ, URZ ;  /* 0x000000fffffff290 */ /* 0x000fe4000fffe0ff */
[----:B------:R-:W1:Y:S01]  /*5a20*/  @P3 LDC.64 R2, c[0x0][0x8a8] ;  /* 0x00022a00ff023b82 */ /* 0x000e620000000a00 */
[----:B------:R-:W-:Y:S04]  /*5a30*/  @P3 IMAD R0, R86, UR36, RZ ;  /* 0x0000002456003c24 */ /* 0x000fe8000f8e02ff */
[----:B-1----:R-:W-:Y:S05]  /*5a40*/  @P3 IMAD.WIDE R2, R0, 0x4, R2 ;  /* 0x0000000400023825 */ /* 0x002fea00078e0202 */
[----:B-----5:R1:W5:Y:S02]  /*5a50*/  @P3 LDG.E R47, desc[UR46][R2.64] ;  /* 0x0000002e022f3981 */ /* 0x020364000c1e1900 */
[----:B-1----:R-:W2:Y:S02]  /*5a60*/  @!P3 LDC R47, c[0x0][0x8a0] ;  /* 0x00022800ff2fbb82 */ /* 0x002ea40000000800 */
.L_x_96:
[----:B-----5:R-:W-:Y:S01]  /*5a70*/  ISETP.NE.AND P4, PT, R50, RZ, PT ;  /* 0x000000ff3200720c */ /* 0x020fe20003f85270 */
[----:B------:R-:W-:Y:S01]  /*5a80*/  BSSY B1, `(.L_x_97) ;  /* 0x0000042000017945 */ /* 0x000fe20003800000 */
[----:B------:R-:W-:Y:S01]  /*5a90*/  SEL R9, RZ, 0xffffffff, P2 ;  /* 0xffffffffff097807 */ /* 0x000fe20001000000 */
[----:B------:R-:W-:Y:S01]  /*5aa0*/  IMAD.MOV.U32 R64, RZ, RZ, 0x1 ;  /* 0x00000001ff407424 */ /* 0x000fe200078e00ff */
[----:B------:R-:W-:Y:S02]  /*5ab0*/  LOP3.LUT P3, RZ, R91, 0xff, RZ, 0xc0, !PT ;  /* 0x000000ff5bff7812 */ /* 0x000fe4000786c0ff */
[----:B------:R-:W-:Y:S02]  /*5ac0*/  CS2R R62, SRZ ;  /* 0x00000000003e7805 */ /* 0x000fe4000001ff00 */
[----:B------:R-:W-:Y:S02]  /*5ad0*/  @P1 SEL R2, RZ, 0xffffffff, P4 ;  /* 0xffffffffff021807 */ /* 0x000fe40002000000 */
[----:B------:R-:W-:Y:S02]  /*5ae0*/  CS2R R60, SRZ ;  /* 0x00000000003c7805 */ /* 0x000fe4000001ff00 */
[----:B------:R-:W-:Y:S02]  /*5af0*/  LEA R0, R100, UR49, 0x3 ;  /* 0x0000003164007c11 */ /* 0x000fe4000f8e18ff */
[----:B------:R-:W-:Y:S02]  /*5b00*/  CS2R R58, SRZ ;  /* 0x00000000003a7805 */ /* 0x000fe4000001ff00 */
[----:B------:R-:W-:Y:S02]  /*5b10*/  @P0 SEL R2, R9, R2, !P3 ;  /* 0x0000000209020207 */ /* 0x000fe40005800000 */
[----:B------:R-:W-:Y:S02]  /*5b20*/  CS2R R56, SRZ ;  /* 0x0000000000387805 */ /* 0x000fe4000001ff00 */
[----:B------:R-:W-:Y:S02]  /*5b30*/  LEA R108, R44, UR49, 0x3 ;  /* 0x000000312c6c7c11 */ /* 0x000fe4000f8e18ff */
[----:B------:R-:W-:Y:S02]  /*5b40*/  @P1 LOP3.LUT R2, R2, 0x1, RZ, 0xc0, !PT ;  /* 0x0000000102021812 */ /* 0x000fe400078ec0ff */
[----:B------:R-:W-:Y:S02]  /*5b50*/  SHF.L.U32 R7, R102, 0x1f, RZ ;  /* 0x0000001f66077819 */ /* 0x000fe400000006ff */
[----:B------:R-:W-:Y:S02]  /*5b60*/  ISETP.NE.U32.OR P6, PT, R2, 0x1, !P1 ;  /* 0x000000010200780c */ /* 0x000fe40004fc5470 */
[----:B------:R-:W-:Y:S02]  /*5b70*/  PLOP3.LUT P2, PT, PT, PT, UP1, 0x80, 0x8 ;  /* 0x000000000008781c */ /* 0x000fe40003f4f018 */
[C---:B------:R-:W-:Y:S02]  /*5b80*/  LEA.HI R5, R44.reuse, R44, RZ, 0x1 ;  /* 0x0000002c2c057211 */ /* 0x040fe400078f08ff */
[----:B------:R-:W-:Y:S02]  /*5b90*/  SEL R2, RZ, 0xffffffff, P4 ;  /* 0xffffffffff027807 */ /* 0x000fe40002000000 */
[----:B------:R-:W-:Y:S01]  /*5ba0*/  P2R R72, PR, RZ, 0x40 ;  /* 0x00000040ff487803 */ /* 0x000fe20000000000 */
[C---:B------:R-:W-:Y:S01]  /*5bb0*/  IMAD.SHL.U32 R3, R5.reuse, 0x80, RZ ;  /* 0x0000008005037824 */ /* 0x040fe200078e00ff */
[----:B------:R-:W-:Y:S03]  /*5bc0*/  LOP3.LUT R5, R5, 0xffe, RZ, 0xc0, !PT ;  /* 0x00000ffe05057812 */ /* 0x000fe600078ec0ff */
[----:B------:R-:W-:Y:S02]  /*5bd0*/  @P6 SHF.L.U32 R11, R99, 0x1f, RZ ;  /* 0x0000001f630b6819 */ /* 0x000fe400000006ff */
[----:B------:R-:W-:Y:S01]  /*5be0*/  @P2 SEL R2, R9, R2, !P3 ;  /* 0x0000000209022207 */ /* 0x000fe20005800000 */
[----:B------:R-:W-:Y:S01]  /*5bf0*/  IMAD.IADD R48, R44, 0x1, -R5 ;  /* 0x000000012c307824 */ /* 0x000fe200078e0a05 */
[----:B------:R-:W1:Y:S01]  /*5c00*/  @P6 SYNCS.PHASECHK.TRANS64.TRYWAIT P1, [R0+URZ+0xa0], R11 ;  /* 0x0000a00b000065a7 */ /* 0x000e6200080211ff */
[----:B------:R-:W-:Y:S02]  /*5c10*/  LOP3.LUT R3, R3, 0xffffff00, RZ, 0xc0, !PT ;  /* 0xffffff0003037812 */ /* 0x000fe400078ec0ff */
[----:B------:R-:W-:Y:S03]  /*5c20*/  LOP3.LUT R2, R2, 0x1, RZ, 0xc0, !PT ;  /* 0x0000000102027812 */ /* 0x000fe600078ec0ff */
[----:B------:R-:W-:Y:S01]  /*5c30*/  IMAD.IADD R3, R46, 0x1, R3 ;  /* 0x000000012e037824 */ /* 0x000fe200078e0203 */
[----:B------:R-:W-:Y:S03]  /*5c40*/  ISETP.NE.U32.AND P5, PT, R2, 0x1, PT ;  /* 0x000000010200780c */ /* 0x000fe60003fa5070 */
[----:B------:R-:W-:Y:S01]  /*5c50*/  IMAD R48, R48, 0x100000, R3 ;  /* 0x0010000030307824 */ /* 0x000fe200078e0203 */
[----:B------:R-:W-:Y:S01]  /*5c60*/  P2R R65, PR, RZ, 0x20 ;  /* 0x00000020ff417803 */ /* 0x000fe20000000000 */
[----:B------:R3:W4:Y:S01]  /*5c70*/  SYNCS.PHASECHK.TRANS64.TRYWAIT P0, [R108+URZ+0x110], R7 ;  /* 0x000110076c0075a7 */ /* 0x00072200080011ff */
[----:B-1----:R-:W-:Y:S01]  /*5c80*/  @P6 SEL R64, RZ, 0x1, !P1 ;  /* 0x00000001ff406807 */ /* 0x002fe20004800000 */
[----:B---3--:R-:W-:Y:S06]  /*5c90*/  @!P6 BRA `(.L_x_98) ;  /* 0x000000000080e947 */ /* 0x008fec0003800000 */
[----:B------:R-:W-:Y:S01]  /*5ca0*/  @P5 IMAD R4, R100, 0x1000, R95 ;  /* 0x0000100064045824 */ /* 0x000fe200078e025f */
[----:B------:R-:W-:Y:S01]  /*5cb0*/  ISETP.NE.AND P1, PT, R64, RZ, PT ;  /* 0x000000ff4000720c */ /* 0x000fe20003f25270 */
[----:B------:R-:W-:Y:S01]  /*5cc0*/  BSSY B0, `(.L_x_99) ;  /* 0x000000b000007945 */ /* 0x000fe20003800000 */
[----:B------:R-:W-:Y:S01]  /*5cd0*/  CS2R R58, SRZ ;  /* 0x00000000003a7805 */ /* 0x000fe2000001ff00 */
[----:B------:R-:W-:Y:S01]  /*5ce0*/  @P5 VIADD R2, R4, UR49 ;  /* 0x0000003104025c36 */ /* 0x000fe20008000000 */
[----:B------:R-:W-:Y:S02]  /*5cf0*/  CS2R R56, SRZ ;  /* 0x0000000000387805 */ /* 0x000fe4000001ff00 */
[----:B------:R-:W-:Y:S02]  /*5d00*/  CS2R R62, SRZ ;  /* 0x00000000003e7805 */ /* 0x000fe4000001ff00 */
[----:B------:R-:W-:Y:S01]  /*5d10*/  CS2R R60, SRZ ;  /* 0x00000000003c7805 */ /* 0x000fe2000001ff00 */
[----:B------:R-:W-:Y:S04]  /*5d20*/  @P5 IMAD R2, R103, -0x10, R2 ;  /* 0xfffffff067025824 */ /* 0x000fe800078e0202 */
[----:B------:R-:W-:Y:S05]  /*5d30*/  @P1 BRA `(.L_x_100) ;  /* 0x00000000000c1947 */ /* 0x000fea0003800000 */
[----:B------:R-:W-:Y:S04]  /*5d40*/  SHF.L.U32 R3, R99, 0x1f, RZ ;  /* 0x0000001f63037819 */ /* 0x000fe800000006ff */
[----:B------:R-:W1:Y:S02]  /*5d50*/  SYNCS.PHASECHK.TRANS64.TRYWAIT P1, [R0+URZ+0xa0], R3 ;  /* 0x0000a003000075a7 */ /* 0x000e6400080211ff */
[----:B-1----:R-:W-:Y:S05]  /*5d60*/  @!P1 BRA `(.L_x_101) ;  /* 0x0000004000b09947 */ /* 0x002fea0003800000 */
.L_x_100:
[----:B------:R-:W-:Y:S05]  /*5d70*/  BSYNC B0 ;  /* 0x0000000000007941 */ /* 0x000fea0003800000 */
.L_x_99:
[----:B------:R-:W-:Y:S01]  /*5d80*/  ISETP.NE.AND P1, PT, R65, RZ, PT ;  /* 0x000000ff4100720c */ /* 0x000fe20003f25270 */
[----:B-1----:R-:W-:Y:S02]  /*5d90*/  VIADD R3, R0, 0xc0 ;  /* 0x000000c000037836 */ /* 0x002fe40000000000 */
[----:B------:R-:W-:Y:S02]  /*5da0*/  IMAD.U32 R0, RZ, RZ, UR37 ;  /* 0x00000025ff007e24 */ /* 0x000fe4000f8e00ff */
[----:B------:R-:W-:Y:S03]  /*5db0*/  VIADD R100, R100, 0x1 ;  /* 0x0000000164647836 */ /* 0x000fe60000000000 */
[----:B------:R-:W-:Y:S05]  /*5dc0*/  PRMT R0, R0, 0x654, R3 ;  /* 0x0000065400007816 */ /* 0x000fea0000000003 */
[----:B------:R1:W3:Y:S04]  /*5dd0*/  @P1 LDS.128 R56, [R4+UR49+0x200] ;  /* 0x0002003104381984 */ /* 0x0002e80008000c00 */
[----:B------:R1:W1:Y:S01]  /*5de0*/  @P1 LDS.128 R60, [R2+0x210] ;  /* 0x00021000023c1984 */ /* 0x0002620000000c00 */
[C---:B------:R-:W-:Y:S01]  /*5df0*/  ISETP.NE.AND P1, PT, R100.reuse, 0x4, PT ;  /* 0x000000046400780c */ /* 0x040fe20003f25270 */
[----:B------:R-:W-:Y:S01]  /*5e00*/  @!PT LDS RZ, [RZ] ;  /* 0x00000000fffff984 */ /* 0x000fe20000000800 */
[----:B------:R-:W-:Y:S01]  /*5e10*/  @!PT LDS RZ, [RZ] ;  /* 0x00000000fffff984 */ /* 0x000fe20000000800 */
[----:B------:R-:W-:Y:S01]  /*5e20*/  @!PT LDS RZ, [RZ] ;  /* 0x00000000fffff984 */ /* 0x000fe20000000800 */
[----:B------:R-:W-:Y:S01]  /*5e30*/  @!PT LDS RZ, [RZ] ;  /* 0x00000000fffff984 */ /* 0x000fe20000000800 */
[----:B------:R5:W-:Y:S06]  /*5e40*/  MEMBAR.ALL.CTA ;  /* 0x0000000000007992 */ /* 0x000bec0000008000 */
[----:B-----5:R-:W5:Y:S01]  /*5e50*/  FENCE.VIEW.ASYNC.S ;  /* 0x00000000000073c6 */ /* 0x020f620000000000 */
[----:B------:R-:W-:Y:S01]  /*5e60*/  SEL R100, R100, RZ, P1 ;  /* 0x000000ff64647207 */ /* 0x000fe20000800000 */
[----:B-----5:R5:W-:Y:S02]  /*5e70*/  SYNCS.ARRIVE.TRANS64.RED.A1T0 RZ, [R0+URZ], RZ ;  /* 0x000000ff00ff79a7 */ /* 0x020be400081004ff */
[----:B-----5:R-:W-:Y:S04]  /*5e80*/  SEL R0, RZ, 0x1, P1 ;  /* 0x00000001ff007807 */ /* 0x020fe80000800000 */
[----:B---3--:R-:W-:Y:S02]  /*5e90*/  LOP3.LUT R99, R99, R0, RZ, 0x3c, !PT ;  /* 0x0000000063637212 */ /* 0x008fe400078e3cff */
.L_x_98:
[----:B------:R-:W-:Y:S05]  /*5ea0*/  BSYNC B1 ;  /* 0x0000000000017941 */ /* 0x000fea0003800000 */
.L_x_97:
[----:B------:R-:W-:Y:S04]  /*5eb0*/  SHF.R.U32.HI R3, RZ, 0x15, R48 ;  /* 0x00000015ff037819 */ /* 0x000fe80000011630 */
[----:B------:R-:W-:Y:S01]  /*5ec0*/  LOP3.LUT P1, RZ, R3, 0x3, R96, 0x48, !PT ;  /* 0x0000000303ff7812 */ /* 0x000fe20007824860 */
[----:B------:R-:W-:Y:S01]  /*5ed0*/  @!UPT UIADD3 URZ, UPT, UPT, URZ, URZ, URZ ;  /* 0x000000fffffff290 */ /* 0x000fe2000fffe0ff */
[----:B----4-:R-:W-:Y:S11]  /*5ee0*/  @P0 BRA `(.L_x_102) ;  /* 0x0000000000080947 */ /* 0x010ff60003800000 */
[----:B------:R-:W3:Y:S02]  /*5ef0*/  SYNCS.PHASECHK.TRANS64.TRYWAIT P0, [R108+URZ+0x110], R7 ;  /* 0x000110076c0075a7 */ /* 0x000ee400080011ff */
[----:B---3--:R-:W-:Y:S05]  /*5f00*/  @!P0 BRA `(.L_x_103) ;  /* 0x00000040005c8947 */ /* 0x008fea0003800000 */
.L_x_102:
[----:B------:R-:W-:Y:S05]  /*5f10*/  @!P1 BRA `(.L_x_104) ;  /* 0x0000000000409947 */ /* 0x000fea0003800000 */
[----:B------:R-:W4:Y:S01]  /*5f20*/  LDCU.64 UR8, c[0x4][0x78] ;  /* 0x01000f00ff0877ac */ /* 0x000f220008000a00 */
[----:B------:R-:W-:Y:S01]  /*5f30*/  MOV R3, 0x0 ;  /* 0x0000000000037802 */ /* 0x000fe20000000f00 */
[----:B------:R-:W-:Y:S02]  /*5f40*/  HFMA2 R12, -RZ, RZ, 0, 5.9604644775390625e-08 ;  /* 0x00000001ff0c7431 */ /* 0x000fe400000001ff */
[----:B------:R-:W-:Y:S02]  /*5f50*/  IMAD.MOV.U32 R8, RZ, RZ, 0x192 ;  /* 0x00000192ff087424 */ /* 0x000fe400078e00ff */
[----:B------:R-:W-:Y:S01]  /*5f60*/  IMAD.MOV.U32 R13, RZ, RZ, RZ ;  /* 0x000000ffff0d7224 */ /* 0x000fe200078e00ff */
[----:B------:R-:W3:Y:S01]  /*5f70*/  LDCU.64 UR6, c[0x4][0x80] ;  /* 0x01001000ff0677ac */ /* 0x000ee20008000a00 */
[----:B-1----:R-:W1:Y:S01]  /*5f80*/  LDC.64 R2, c[0x4][R3] ;  /* 0x0100000003027b82 */ /* 0x002e620000000a00 */
[----:B------:R-:W5:Y:S01]  /*5f90*/  LDCU.64 UR4, c[0x4][0x18] ;  /* 0x01000300ff0477ac */ /* 0x000f620008000a00 */
[----:B----4-:R-:W-:Y:S01]  /*5fa0*/  MOV R5, UR9 ;  /* 0x0000000900057c02 */ /* 0x010fe20008000f00 */
[----:B------:R-:W-:Y:S01]  /*5fb0*/  IMAD.U32 R4, RZ, RZ, UR8 ;  /* 0x00000008ff047e24 */ /* 0x000fe2000f8e00ff */
[----:B---3--:R-:W-:Y:S01]  /*5fc0*/  MOV R7, UR7 ;  /* 0x0000000700077c02 */ /* 0x008fe20008000f00 */
[----:B------:R-:W-:Y:S01]  /*5fd0*/  IMAD.U32 R6, RZ, RZ, UR6 ;  /* 0x00000006ff067e24 */ /* 0x000fe2000f8e00ff */
[----:B-----5:R-:W-:Y:S01]  /*5fe0*/  MOV R11, UR5 ;  /* 0x00000005000b7c02 */ /* 0x020fe20008000f00 */
[----:B------:R-:W-:Y:S02]  /*5ff0*/  IMAD.U32 R10, RZ, RZ, UR4 ;  /* 0x00000004ff0a7e24 */ /* 0x000fe4000f8e00ff */
[----:B------:R-:W-:Y:S07]  /*6000*/  LEPC R20, `(.L_x_104) ;  /* 0x000000001014794e */ /* 0x000fee0000000000 */
[----:B-12---:R-:W-:Y:S05]  /*6010*/  CALL.ABS.NOINC R2 ;  /* 0x0000000002007343 */ /* 0x006fea0003c00000 */
.L_x_104:
[----:B------:R-:W-:Y:S05]  /*6020*/  WARPSYNC.ALL ;  /* 0x0000000000007948 */ /* 0x000fea0003800000 */
[----:B------:R-:W-:Y:S01]  /*6030*/  R2UR UR4, R48 ;  /* 0x00000000300472ca */ /* 0x000fe200000e0000 */
[----:B------:R-:W-:Y:S01]  /*6040*/  BSSY.RECONVERGENT B0, `(.L_x_105) ;  /* 0x00000a1000007945 */ /* 0x000fe20003800200 */
[C---:B------:R-:W-:Y:S02]  /*6050*/  SHF.L.U32 R51, R56.reuse, 0x10, RZ ;  /* 0x0000001038337819 */ /* 0x040fe400000006ff */
[C---:B------:R-:W-:Y:S02]  /*6060*/  PRMT R49, R56.reuse, 0x8880, RZ ;  /* 0x0000888038317816 */ /* 0x040fe400000000ff */
[----:B------:R-:W-:Y:S02]  /*6070*/  SHF.R.S32.HI R51, RZ, 0x18, R51 ;  /* 0x00000018ff337819 */ /* 0x000fe40000011433 */
[----:B------:R-:W-:Y:S02]  /*6080*/  SHF.L.U32 R52, R56, 0x8, RZ ;  /* 0x0000000838347819 */ /* 0x000fe400000006ff */
[C---:B------:R-:W-:Y:S02]  /*6090*/  PRMT R54, R58.reuse, 0x8880, RZ ;  /* 0x000088803a367816 */ /* 0x040fe400000000ff */
[----:B------:R-:W-:Y:S01]  /*60a0*/  SHF.L.U32 R53, R58, 0x8, RZ ;  /* 0x000000083a357819 */ /* 0x000fe200000006ff */
[----:B-1-3--:R-:W-:Y:S01]  /*60b0*/  LDTM.16dp32bit_t0_t15.x32 R4, tmem[UR4] ;  /* 0x00000004000479ee */ /* 0x00afe20008a80000 */
[----:B------:R-:W2:Y:S01]  /*60c0*/  LDTM.16dp32bit_t16_t31.x32 R4, tmem[UR4+0x20] ;  /* 0x00002004000479ee */ /* 0x000ea20008aa0000 */
[----:B------:R-:W-:Y:S02]  /*60d0*/  IADD3 R67, PT, PT, R95, UR49, RZ ;  /* 0x000000315f437c10 */ /* 0x000fe4000fffe0ff */
[----:B------:R-:W-:Y:S02]  /*60e0*/  SHF.L.U32 R66, R97, 0x4, RZ ;  /* 0x0000000461427819 */ /* 0x000fe400000006ff */
[----:B------:R-:W-:Y:S02]  /*60f0*/  SHF.R.S32.HI R53, RZ, 0x18, R53 ;  /* 0x00000018ff357819 */ /* 0x000fe40000011435 */
[----:B------:R-:W-:Y:S02]  /*6100*/  IADD3 R109, PT, PT, R67, R66, RZ ;  /* 0x00000042436d7210 */ /* 0x000fe40007ffe0ff */
[----:B------:R-:W-:Y:S02]  /*6110*/  ISETP.NE.AND P0, PT, R105, RZ, PT ;  /* 0x000000ff6900720c */ /* 0x000fe40003f05270 */
[----:B------:R-:W-:Y:S01]  /*6120*/  ISETP.NE.AND P6, PT, R72, RZ, PT ;  /* 0x000000ff4800720c */ /* 0x000fe20003fc5270 */
[----:B--2---:R-:W-:Y:S11]  /*6130*/  IMAD R0, R47, R4, RZ ;  /* 0x000000042f007224 */ /* 0x004ff600078e02ff */
[----:B------:R-:W-:Y:S01]  /*6140*/  @!UPT UIADD3 URZ, UPT, UPT, URZ, URZ, URZ ;  /* 0x000000fffffff290 */ /* 0x000fe2000fffe0ff */
[----:B------:R-:W-:Y:S01]  /*6150*/  @P6 SHF.L.U32 R74, R99, 0x1f, RZ ;  /* 0x0000001f634a6819 */ /* 0x000fe200000006ff */
[----:B------:R-:W-:Y:S02]  /*6160*/  IMAD R2, R47, R5, RZ ;  /* 0x000000052f027224 */ /* 0x000fe400078e02ff */
[----:B------:R-:W-:Y:S01]  /*6170*/  IMAD R0, R49, R50, R0 ;  /* 0x0000003231007224 */ /* 0x000fe200078e0200 */
[----:B------:R-:W-:Y:S01]  /*6180*/  SHF.R.S32.HI R49, RZ, 0x18, R52 ;  /* 0x00000018ff317819 */ /* 0x000fe20000011434 */
[----:B------:R-:W-:Y:S01]  /*6190*/  IMAD R3, R47, R6, RZ ;  /* 0x000000062f037224 */ /* 0x000fe200078e02ff */
[----:B------:R-:W-:Y:S01]  /*61a0*/  SHF.L.U32 R52, R57, 0x10, RZ ;  /* 0x0000001039347819 */ /* 0x000fe200000006ff */
[-C--:B------:R-:W-:Y:S01]  /*61b0*/  IMAD R2, R51, R50.reuse, R2 ;  /* 0x0000003233027224 */ /* 0x080fe200078e0202 */
[----:B------:R-:W-:Y:S01]  /*61c0*/  SHF.R.S32.HI R51, RZ, 0x18, R56 ;  /* 0x00000018ff337819 */ /* 0x000fe20000011438 */
[----:B------:R-:W-:Y:S02]  /*61d0*/  IMAD R7, R47, R7, RZ ;  /* 0x000000072f077224 */ /* 0x000fe400078e02ff */
[-C--:B------:R-:W-:Y:S01]  /*61e0*/  IMAD R3, R49, R50.reuse, R3 ;  /* 0x0000003231037224 */ /* 0x080fe200078e0203 */
[----:B------:R-:W-:Y:S01]  /*61f0*/  PRMT R49, R57, 0x8880, RZ ;  /* 0x0000888039317816 */ /* 0x000fe200000000ff */
[----:B------:R-:W-:Y:S01]  /*6200*/  IMAD R7, R51, R50, R7 ;  /* 0x0000003233077224 */ /* 0x000fe200078e0207 */
[----:B------:R-:W-:Y:S01]  /*6210*/  SHF.R.S32.HI R51, RZ, 0x18, R52 ;  /* 0x00000018ff337819 */ /* 0x000fe20000011434 */
[----:B------:R-:W-:Y:S02]  /*6220*/  IMAD R4, R47, R8, RZ ;  /* 0x000000082f047224 */ /* 0x000fe400078e02ff */
[----:B------:R-:W-:Y:S01]  /*6230*/  IMAD.SHL.U32 R52, R57, 0x100, RZ ;  /* 0x0000010039347824 */ /* 0x000fe200078e00ff */
[----:B------:R-:W-:Y:S01]  /*6240*/  I2IP.S8.S32.SAT R55, R7, R3, RZ ;  /* 0x0000000307377239 */ /* 0x000fe200000014ff */
[----:B------:R-:W-:Y:S02]  /*6250*/  IMAD R5, R47, R9, RZ ;  /* 0x000000092f057224 */ /* 0x000fe400078e02ff */
[----:B------:R-:W-:Y:S01]  /*6260*/  IMAD R4, R49, R50, R4 ;  /* 0x0000003231047224 */ /* 0x000fe200078e0204 */
[----:B------:R-:W-:Y:S01]  /*6270*/  SHF.R.S32.HI R49, RZ, 0x18, R52 ;  /* 0x00000018ff317819 */ /* 0x000fe20000011434 */
[----:B------:R-:W-:Y:S01]  /*6280*/  IMAD R6, R47, R10, RZ ;  /* 0x0000000a2f067224 */ /* 0x000fe200078e02ff */
[----:B------:R-:W-:Y:S01]  /*6290*/  I2IP.S8.S32.SAT R68, R2, R0, R55 ;  /* 0x0000000002447239 */ /* 0x000fe20000001437 */
[-C--:B------:R-:W-:Y:S01]  /*62a0*/  IMAD R5, R51, R50.reuse, R5 ;  /* 0x0000003233057224 */ /* 0x080fe200078e0205 */
[----:B------:R-:W-:Y:S01]  /*62b0*/  SHF.L.U32 R52, R58, 0x10, RZ ;  /* 0x000000103a347819 */ /* 0x000fe200000006ff */
[----:B------:R-:W-:Y:S01]  /*62c0*/  IMAD R11, R47, R11, RZ ;  /* 0x0000000b2f0b7224 */ /* 0x000fe200078e02ff */
[----:B------:R-:W-:Y:S01]  /*62d0*/  SHF.R.S32.HI R51, RZ, 0x18, R57 ;  /* 0x00000018ff337819 */ /* 0x000fe20000011439 */
[----:B------:R-:W-:Y:S01]  /*62e0*/  IMAD R6, R49, R50, R6 ;  /* 0x0000003231067224 */ /* 0x000fe200078e0206 */
[----:B------:R-:W-:Y:S01]  /*62f0*/  SHF.R.S32.HI R52, RZ, 0x18, R52 ;  /* 0x00000018ff347819 */ /* 0x000fe20000011434 */
[C---:B------:R-:W-:Y:S02]  /*6300*/  IMAD R8, R47.reuse, R12, RZ ;  /* 0x0000000c2f087224 */ /* 0x040fe400078e02ff */
[----:B------:R-:W-:Y:S02]  /*6310*/  IMAD.MOV.U32 R49, RZ, RZ, R54 ;  /* 0x000000ffff317224 */ /* 0x000fe400078e0036 */
[----:B------:R-:W-:Y:S02]  /*6320*/  IMAD R9, R47, R13, RZ ;  /* 0x0000000d2f097224 */ /* 0x000fe400078e02ff */
[----:B------:R-:W-:Y:S01]  /*6330*/  IMAD R11, R51, R50, R11 ;  /* 0x00000032330b7224 */ /* 0x000fe200078e020b */
[----:B------:R-:W-:Y:S01]  /*6340*/  SHF.R.S32.HI R51, RZ, 0x18, R58 ;  /* 0x00000018ff337819 */ /* 0x000fe2000001143a */
[----:B------:R-:W-:Y:S02]  /*6350*/  IMAD R10, R47, R14, RZ ;  /* 0x0000000e2f0a7224 */ /* 0x000fe400078e02ff */
[----:B------:R-:W-:Y:S01]  /*6360*/  IMAD R8, R49, R50, R8 ;  /* 0x0000003231087224 */ /* 0x000fe200078e0208 */
[----:B------:R-:W-:Y:S01]  /*6370*/  I2IP.S8.S32.SAT R69, R11, R6, RZ ;  /* 0x000000060b457239 */ /* 0x000fe200000014ff */
[----:B------:R-:W-:Y:S01]  /*6380*/  IMAD R15, R47, R15, RZ ;  /* 0x0000000f2f0f7224 */ /* 0x000fe200078e02ff */
[----:B------:R-:W-:Y:S01]  /*6390*/  PRMT R49, R59, 0x8880, RZ ;  /* 0x000088803b317816 */ /* 0x000fe200000000ff */
[----:B------:R-:W-:Y:S01]  /*63a0*/  IMAD R9, R52, R50, R9 ;  /* 0x0000003234097224 */ /* 0x000fe200078e0209 */
[----:B------:R-:W-:Y:S01]  /*63b0*/  I2IP.S8.S32.SAT R69, R5, R4, R69 ;  /* 0x0000000405457239 */ /* 0x000fe20000001445 */
[-C--:B------:R-:W-:Y:S01]  /*63c0*/  IMAD R10, R53, R50.reuse, R10 ;  /* 0x00000032350a7224 */ /* 0x080fe200078e020a */
[----:B------:R-:W-:Y:S01]  /*63d0*/  SHF.L.U32 R53, R59, 0x8, RZ ;  /* 0x000000083b357819 */ /* 0x000fe200000006ff */
[----:B------:R-:W-:Y:S01]  /*63e0*/  IMAD R15, R51, R50, R15 ;  /* 0x00000032330f7224 */ /* 0x000fe200078e020f */
[----:B------:R-:W-:Y:S01]  /*63f0*/  SHF.L.U32 R51, R59, 0x10, RZ ;  /* 0x000000103b337819 */ /* 0x000fe200000006ff */
[C---:B------:R-:W-:Y:S01]  /*6400*/  IMAD R12, R47.reuse, R16, RZ ;  /* 0x000000102f0c7224 */ /* 0x040fe200078e02ff */
[----:B------:R-:W-:Y:S01]  /*6410*/  SHF.R.S32.HI R53, RZ, 0x18, R53 ;  /* 0x00000018ff357819 */ /* 0x000fe20000011435 */
[C---:B------:R-:W-:Y:S01]  /*6420*/  IMAD R13, R47.reuse, R17, RZ ;  /* 0x000000112f0d7224 */ /* 0x040fe200078e02ff */
[----:B------:R-:W-:Y:S01]  /*6430*/  SHF.R.S32.HI R51, RZ, 0x18, R51 ;  /* 0x00000018ff337819 */ /* 0x000fe20000011433 */
[----:B------:R-:W-:Y:S01]  /*6440*/  IMAD R14, R47, R18, RZ ;  /* 0x000000122f0e7224 */ /* 0x000fe200078e02ff */
[----:B------:R-:W-:Y:S01]  /*6450*/  I2IP.S8.S32.SAT R70, R15, R10, RZ ;  /* 0x0000000a0f467239 */ /* 0x000fe200000014ff */
[----:B------:R-:W-:Y:S01]  /*6460*/  IMAD R12, R49, R50, R12 ;  /* 0x00000032310c7224 */ /* 0x000fe200078e020c */
[----:B------:R-:W-:Y:S01]  /*6470*/  SHF.R.S32.HI R49, RZ, 0x18, R59 ;  /* 0x00000018ff317819 */ /* 0x000fe2000001143b */
[----:B------:R-:W-:Y:S01]  /*6480*/  IMAD R19, R47, R19, RZ ;  /* 0x000000132f137224 */ /* 0x000fe200078e02ff */
[----:B------:R-:W-:Y:S01]  /*6490*/  I2IP.S8.S32.SAT R70, R9, R8, R70 ;  /* 0x0000000809467239 */ /* 0x000fe20000001446 */
[-C--:B------:R-:W-:Y:S01]  /*64a0*/  IMAD R13, R51, R50.reuse, R13 ;  /* 0x00000032330d7224 */ /* 0x080fe200078e020d */
[C---:B------:R-:W-:Y:S01]  /*64b0*/  PRMT R51, R60.reuse, 0x8880, RZ ;  /* 0x000088803c337816 */ /* 0x040fe200000000ff */
[-C--:B------:R-:W-:Y:S01]  /*64c0*/  IMAD R14, R53, R50.reuse, R14 ;  /* 0x00000032350e7224 */ /* 0x080fe200078e020e */
[----:B------:R-:W-:Y:S01]  /*64d0*/  PRMT R53, R61, 0x8880, RZ ;  /* 0x000088803d357816 */ /* 0x000fe200000000ff */
[----:B------:R-:W-:Y:S01]  /*64e0*/  IMAD R19, R49, R50, R19 ;  /* 0x0000003231137224 */ /* 0x000fe200078e0213 */
[----:B------:R-:W-:Y:S01]  /*64f0*/  MOV R49, R51 ;  /* 0x0000003300317202 */ /* 0x000fe20000000f00 */
[----:B------:R-:W-:Y:S02]  /*6500*/  IMAD R16, R47, R20, RZ ;  /* 0x000000142f107224 */ /* 0x000fe400078e02ff */
[C---:B------:R-:W-:Y:S01]  /*6510*/  IMAD.U32 R52, R60.reuse, 0x10000, RZ ;  /* 0x000100003c347824 */ /* 0x040fe200078e00ff */
[----:B------:R-:W-:Y:S01]  /*6520*/  I2IP.S8.S32.SAT R71, R19, R14, RZ ;  /* 0x0000000e13477239 */ /* 0x000fe200000014ff */
[----:B------:R-:W-:Y:S01]  /*6530*/  IMAD R16, R49, R50, R16 ;  /* 0x0000003231107224 */ /* 0x000fe200078e0210 */
[----:B------:R-:W-:Y:S01]  /*6540*/  SHF.L.U32 R49, R60, 0x8, RZ ;  /* 0x000000083c317819 */ /* 0x000fe200000006ff */
[C---:B------:R-:W-:Y:S01]  /*6550*/  IMAD R17, R47.reuse, R21, RZ ;  /* 0x000000152f117224 */ /* 0x040fe200078e02ff */
[----:B------:R-:W-:Y:S01]  /*6560*/  SHF.R.S32.HI R51, RZ, 0x18, R52 ;  /* 0x00000018ff337819 */ /* 0x000fe20000011434 */
[C---:B------:R-:W-:Y:S01]  /*6570*/  IMAD R18, R47.reuse, R22, RZ ;  /* 0x000000162f127224 */ /* 0x040fe200078e02ff */
[----:B------:R-:W-:Y:S01]  /*6580*/  SHF.R.S32.HI R49, RZ, 0x18, R49 ;  /* 0x00000018ff317819 */ /* 0x000fe20000011431 */
[----:B------:R-:W-:Y:S01]  /*6590*/  IMAD R23, R47, R23, RZ ;  /* 0x000000172f177224 */ /* 0x000fe200078e02ff */
[----:B------:R-:W-:Y:S01]  /*65a0*/  I2IP.S8.S32.SAT R71, R13, R12, R71 ;  /* 0x0000000c0d477239 */ /* 0x000fe20000001447 */
[----:B------:R-:W-:Y:S01]  /*65b0*/  IMAD R17, R51, R50, R17 ;  /* 0x0000003233117224 */ /* 0x000fe200078e0211 */
[C---:B------:R-:W-:Y:S01]  /*65c0*/  SHF.L.U32 R52, R61.reuse, 0x10, RZ ;  /* 0x000000103d347819 */ /* 0x040fe200000006ff */
[----:B------:R-:W-:Y:S01]  /*65d0*/  IMAD.SHL.U32 R54, R61, 0x100, RZ ;  /* 0x000001003d367824 */ /* 0x000fe200078e00ff */
[----:B------:R-:W-:Y:S01]  /*65e0*/  SHF.R.S32.HI R51, RZ, 0x18, R60 ;  /* 0x00000018ff337819 */ /* 0x000fe2000001143c */
[----:B------:R-:W-:Y:S01]  /*65f0*/  IMAD R20, R47, R24, RZ ;  /* 0x000000182f147224 */ /* 0x000fe200078e02ff */
[----:B------:R1:W-:Y:S01]  /*6600*/  STS.128 [R95+UR49+0x4200], R68 ;  /* 0x004200445f007988 */ /* 0x0003e20008000c31 */
[-C--:B------:R-:W-:Y:S01]  /*6610*/  IMAD R18, R49, R50.reuse, R18 ;  /* 0x0000003231127224 */ /* 0x080fe200078e0212 */
[----:B------:R-:W-:Y:S01]  /*6620*/  SHF.R.S32.HI R52, RZ, 0x18, R52 ;  /* 0x00000018ff347819 */ /* 0x000fe20000011434 */
[----:B------:R-:W-:Y:S01]  /*6630*/  IMAD R21, R47, R25, RZ ;  /* 0x000000192f157224 */ /* 0x000fe200078e02ff */
[----:B------:R-:W-:Y:S01]  /*6640*/  SHF.R.S32.HI R49, RZ, 0x18, R54 ;  /* 0x00000018ff317819 */ /* 0x000fe20000011436 */
[----:B------:R-:W-:Y:S01]  /*6650*/  IMAD R23, R51, R50, R23 ;  /* 0x0000003233177224 */ /* 0x000fe200078e0217 */
[----:B------:R-:W-:Y:S01]  /*6660*/  SHF.R.S32.HI R51, RZ, 0x18, R61 ;  /* 0x00000018ff337819 */ /* 0x000fe2000001143d */
[----:B------:R-:W-:Y:S01]  /*6670*/  IMAD R22, R47, R26, RZ ;  /* 0x0000001a2f167224 */ /* 0x000fe200078e02ff */
[----:B------:R-:W-:Y:S01]  /*6680*/  SHF.R.S32.HI R54, RZ, 0x18, R63 ;  /* 0x00000018ff367819 */ /* 0x000fe2000001143f */
[----:B------:R-:W-:Y:S01]  /*6690*/  IMAD R20, R53, R50, R20 ;  /* 0x0000003235147224 */ /* 0x000fe200078e0214 */
[----:B------:R-:W-:Y:S01]  /*66a0*/  I2IP.S8.S32.SAT R76, R23, R18, RZ ;  /* 0x00000012174c7239 */ /* 0x000fe200000014ff */
[----:B------:R-:W-:Y:S01]  /*66b0*/  IMAD R27, R47, R27, RZ ;  /* 0x0000001b2f1b7224 */ /* 0x000fe200078e02ff */
[----:B------:R-:W-:Y:S01]  /*66c0*/  SHF.L.U32 R53, R62, 0x8, RZ ;  /* 0x000000083e357819 */ /* 0x000fe200000006ff */
[-C--:B------:R-:W-:Y:S01]  /*66d0*/  IMAD R21, R52, R50.reuse, R21 ;  /* 0x0000003234157224 */ /* 0x080fe200078e0215 */
[C---:B------:R-:W-:Y:S01]  /*66e0*/  SHF.L.U32 R52, R62.reuse, 0x10, RZ ;  /* 0x000000103e347819 */ /* 0x040fe200000006ff */
[----:B------:R-:W-:Y:S01]  /*66f0*/  IMAD R22, R49, R50, R22 ;  /* 0x0000003231167224 */ /* 0x000fe200078e0216 */
[----:B------:R-:W-:Y:S01]  /*6700*/  PRMT R49, R62, 0x8880, RZ ;  /* 0x000088803e317816 */ /* 0x000fe200000000ff */
[----:B------:R-:W-:Y:S01]  /*6710*/  IMAD R24, R47, R28, RZ ;  /* 0x0000001c2f187224 */ /* 0x000fe200078e02ff */
[----:B------:R-:W-:Y:S01]  /*6720*/  I2IP.S8.S32.SAT R76, R17, R16, R76 ;  /* 0x00000010114c7239 */ /* 0x000fe2000000144c */
[----:B------:R-:W-:Y:S01]  /*6730*/  IMAD R27, R51, R50, R27 ;  /* 0x00000032331b7224 */ /* 0x000fe200078e021b */
[----:B------:R-:W-:Y:S01]  /*6740*/  SHF.R.S32.HI R51, RZ, 0x18, R52 ;  /* 0x00000018ff337819 */ /* 0x000fe20000011434 */
[C---:B------:R-:W-:Y:S01]  /*6750*/  IMAD R25, R47.reuse, R29, RZ ;  /* 0x0000001d2f197224 */ /* 0x040fe200078e02ff */
[----:B------:R-:W-:Y:S01]  /*6760*/  SHF.R.S32.HI R53, RZ, 0x18, R53 ;  /* 0x00000018ff357819 */ /* 0x000fe20000011435 */
[----:B------:R-:W-:Y:S01]  /*6770*/  IMAD R26, R47, R30, RZ ;  /* 0x0000001e2f1a7224 */ /* 0x000fe200078e02ff */
[----:B------:R-:W-:Y:S01]  /*6780*/  I2IP.S8.S32.SAT R77, R27, R22, RZ ;  /* 0x000000161b4d7239 */ /* 0x000fe200000014ff */
[-C--:B------:R-:W-:Y:S01]  /*6790*/  IMAD R24, R49, R50.reuse, R24 ;  /* 0x0000003231187224 */ /* 0x080fe200078e0218 */
[----:B------:R-:W-:Y:S01]  /*67a0*/  SHF.L.U32 R52, R63, 0x10, RZ ;  /* 0x000000103f347819 */ /* 0x000fe200000006ff */
[----:B------:R-:W-:Y:S01]  /*67b0*/  IMAD R25, R51, R50, R25 ;  /* 0x0000003233197224 */ /* 0x000fe200078e0219 */
[----:B------:R-:W-:Y:S01]  /*67c0*/  I2IP.S8.S32.SAT R77, R21, R20, R77 ;  /* 0x00000014154d7239 */ /* 0x000fe2000000144d */
[----:B------:R-:W-:Y:S01]  /*67d0*/  IMAD R26, R53, R50, R26 ;  /* 0x00000032351a7224 */ /* 0x000fe200078e021a */
[----:B------:R-:W-:Y:S01]  /*67e0*/  SHF.R.S32.HI R49, RZ, 0x18, R62 ;  /* 0x00000018ff317819 */ /* 0x000fe2000001143e */
[----:B------:R-:W-:Y:S01]  /*67f0*/  IMAD R31, R47, R31, RZ ;  /* 0x0000001f2f1f7224 */ /* 0x000fe200078e02ff */
[C---:B------:R-:W-:Y:S01]  /*6800*/  PRMT R51, R63.reuse, 0x8880, RZ ;  /* 0x000088803f337816 */ /* 0x040fe200000000ff */
[----:B------:R-:W-:Y:S01]  /*6810*/  IMAD.SHL.U32 R53, R63, 0x100, RZ ;  /* 0x000001003f357824 */ /* 0x000fe200078e00ff */
[----:B------:R-:W-:Y:S01]  /*6820*/  SHF.R.S32.HI R52, RZ, 0x18, R52 ;  /* 0x00000018ff347819 */ /* 0x000fe20000011434 */
[C---:B------:R-:W-:Y:S02]  /*6830*/  IMAD R28, R47.reuse, R32, RZ ;  /* 0x000000202f1c7224 */ /* 0x040fe400078e02ff */
[----:B------:R-:W-:Y:S01]  /*6840*/  IMAD R29, R47, R33, RZ ;  /* 0x000000212f1d7224 */ /* 0x000fe200078e02ff */
[----:B------:R-:W-:Y:S01]  /*6850*/  SHF.R.S32.HI R53, RZ, 0x18, R53 ;  /* 0x00000018ff357819 */ /* 0x000fe20000011435 */
[-C--:B------:R-:W-:Y:S02]  /*6860*/  IMAD R31, R49, R50.reuse, R31 ;  /* 0x00000032311f7224 */ /* 0x080fe400078e021f */
[----:B------:R-:W-:Y:S02]  /*6870*/  IMAD R28, R51, R50, R28 ;  /* 0x00000032331c7224 */ /* 0x000fe400078e021c */
[----:B------:R-:W-:Y:S01]  /*6880*/  IMAD R30, R47, R34, RZ ;  /* 0x000000222f1e7224 */ /* 0x000fe200078e02ff */
[----:B------:R-:W-:Y:S01]  /*6890*/  I2IP.S8.S32.SAT R55, R31, R26, RZ ;  /* 0x0000001a1f377239 */ /* 0x000fe200000014ff */
[----:B------:R-:W-:Y:S02]  /*68a0*/  IMAD R29, R52, R50, R29 ;  /* 0x00000032341d7224 */ /* 0x000fe400078e021d */
[----:B------:R-:W-:Y:S01]  /*68b0*/  IMAD R35, R47, R35, RZ ;  /* 0x000000232f237224 */ /* 0x000fe200078e02ff */
[----:B------:R-:W-:Y:S01]  /*68c0*/  I2IP.S8.S32.SAT R78, R25, R24, R55 ;  /* 0x00000018194e7239 */ /* 0x000fe20000001437 */
[-C--:B------:R-:W-:Y:S01]  /*68d0*/  IMAD R30, R53, R50.reuse, R30 ;  /* 0x00000032351e7224 */ /* 0x080fe200078e021e */
[----:B------:R-:W-:Y:S01]  /*68e0*/  LEA R55, R100, UR49, 0x3 ;  /* 0x0000003164377c11 */ /* 0x000fe2000f8e18ff */
[----:B------:R-:W-:Y:S05]  /*68f0*/  IMAD R35, R54, R50, R35 ;  /* 0x0000003236237224 */ /* 0x000fea00078e0223 */
[----:B------:R-:W-:Y:S04]  /*6900*/  I2IP.S8.S32.SAT R73, R35, R30, RZ ;  /* 0x0000001e23497239 */ /* 0x000fe800000014ff */
[----:B------:R-:W-:Y:S05]  /*6910*/  I2IP.S8.S32.SAT R79, R29, R28, R73 ;  /* 0x0000001c1d4f7239 */ /* 0x000fea0000001449 */
[----:B------:R1:W-:Y:S01]  /*6920*/  STS.128 [R109+0x4210], R76 ;  /* 0x0042104c6d007388 */ /* 0x0003e20000000c00 */
[----:B------:R-:W-:Y:S01]  /*6930*/  @!PT LDS RZ, [RZ] ;  /* 0x00000000fffff984 */ /* 0x000fe20000000800 */
[----:B------:R-:W-:Y:S01]  /*6940*/  @!PT LDS RZ, [RZ] ;  /* 0x00000000fffff984 */ /* 0x000fe20000000800 */
[----:B------:R-:W-:Y:S01]  /*6950*/  @!PT LDS RZ, [RZ] ;  /* 0x00000000fffff984 */ /* 0x000fe20000000800 */
[----:B------:R-:W-:Y:S01]  /*6960*/  @!PT LDS RZ, [RZ] ;  /* 0x00000000fffff984 */ /* 0x000fe20000000800 */
[----:B------:R2:W-:Y:S07]  /*6970*/  MEMBAR.ALL.CTA ;  /* 0x0000000000007992 */ /* 0x0005ee0000008000 */
[----:B--2---:R-:W2:Y:S02]  /*6980*/  FENCE.VIEW.ASYNC.S ;  /* 0x00000000000073c6 */ /* 0x004ea40000000000 */
[----:B--2---:R-:W-:Y:S06]  /*6990*/  BAR.SYNC.DEFER_BLOCKING 0x1, 0x80 ;  /* 0x0042000000007b1d */ /* 0x004fec0000010000 */
[----:B------:R-:W-:Y:S05]  /*69a0*/  @P0 BRA `(.L_x_106) ;  /* 0x0000000000280947 */ /* 0x000fea0003800000 */
[----:B------:R-:W-:Y:S02]  /*69b0*/  UIADD3 UR4, UPT, UPT, UR49, 0x4200, URZ ;  /* 0x0000420031047890 */ /* 0x000fe4000fffe0ff */
[----:B------:R-:W-:Y:S01]  /*69c0*/  UIADD3 UR6, UP0, UPT, UR52, 0x680, URZ ;  /* 0x0000068034067890 */ /* 0x000fe2000ff1e0ff */
[----:B------:R-:W-:Y:S03]  /*69d0*/  UMOV UR43, UR36 ;  /* 0x00000024002b7c82 */ /* 0x000fe60008000000 */
[----:B------:R-:W-:Y:S01]  /*69e0*/  MOV R104, UR4 ;  /* 0x0000000400687c02 */ /* 0x000fe20008000f00 */
[----:B------:R-:W-:Y:S03]  /*69f0*/  UIADD3.X UR7, UPT, UPT, URZ, UR53, URZ, UP0, !UPT ;  /* 0x00000035ff077290 */ /* 0x000fe600087fe4ff */
[----:B------:R-:W-:Y:S11]  /*6a00*/  R2UR UR40, R104 ;  /* 0x00000000682872ca */ /* 0x000ff600000e0000 */
[----:B------:R-:W-:Y:S02]  /*6a10*/  @!UPT UIADD3 URZ, UPT, UPT, URZ, URZ, URZ ;  /* 0x000000fffffff290 */ /* 0x000fe4000fffe0ff */
[----:B------:R2:W-:Y:S01]  /*6a20*/  UTMASTG.3D [UR40], [UR6] ;  /* 0x00000028060073b5 */ /* 0x0005e20008010000 */
[----:B------:R0:W-:Y:S01]  /*6a30*/  UTMACMDFLUSH ;  /* 0x00000000000079b7 */ /* 0x0001e20000000000 */
[----:B--2---:R-:W-:Y:S04]  /*6a40*/  DEPBAR.LE SB0, 0x1 ;  /* 0x000080400000791a */ /* 0x004fe80000000000 */
.L_x_106:
[----:B------:R-:W-:Y:S05]  /*6a50*/  BSYNC.RECONVERGENT B0 ;  /* 0x0000000000007941 */ /* 0x000fea0003800200 */
.L_x_105:
[----:B------:R-:W-:Y:S06]  /*6a60*/  BAR.SYNC.DEFER_BLOCKING 0x1, 0x80 ;  /* 0x0042000000007b1d */ /* 0x000fec0000010000 */
[----:B------:R-:W2:Y:S01]  /*6a70*/  @P6 SYNCS.PHASECHK.TRANS64.TRYWAIT P0, [R55+URZ+0xa0], R74 ;  /* 0x0000a04a370065a7 */ /* 0x000ea200080011ff */
[----:B------:R-:W-:Y:S01]  /*6a80*/  BSSY B1, `(.L_x_107) ;  /* 0x000001f000017945 */ /* 0x000fe20003800000 */
[----:B--2---:R-:W-:Y:S03]  /*6a90*/  @P6 SEL R64, RZ, 0x1, !P0 ;  /* 0x00000001ff406807 */ /* 0x004fe60004000000 */
[----:B------:R-:W-:Y:S05]  /*6aa0*/  @!P6 BRA `(.L_x_108) ;  /* 0x000000000070e947 */ /* 0x000fea0003800000 */
[----:B------:R-:W-:Y:S01]  /*6ab0*/  ISETP.NE.AND P1, PT, R65, RZ, PT ;  /* 0x000000ff4100720c */ /* 0x000fe20003f25270 */
[----:B------:R-:W-:Y:S01]  /*6ac0*/  BSSY B0, `(.L_x_109) ;  /* 0x0000008000007945 */ /* 0x000fe20003800000 */
[----:B------:R-:W-:Y:S11]  /*6ad0*/  ISETP.NE.AND P0, PT, R64, RZ, PT ;  /* 0x000000ff4000720c */ /* 0x000ff60003f05270 */
[----:B------:R-:W-:Y:S04]  /*6ae0*/  @P1 IMAD R3, R100, 0x1000, R67 ;  /* 0x0000100064031824 */ /* 0x000fe800078e0243 */
[----:B------:R-:W-:Y:S01]  /*6af0*/  @P1 IMAD.IADD R2, R66, 0x1, R3 ;  /* 0x0000000142021824 */ /* 0x000fe200078e0203 */
[----:B------:R-:W-:Y:S06]  /*6b00*/  @P0 BRA `(.L_x_110) ;  /* 0x00000000000c0947 */ /* 0x000fec0003800000 */
[----:B------:R-:W-:Y:S04]  /*6b10*/  SHF.L.U32 R0, R99, 0x1f, RZ ;  /* 0x0000001f63007819 */ /* 0x000fe800000006ff */
[----:B------:R-:W2:Y:S02]  /*6b20*/  SYNCS.PHASECHK.TRANS64.TRYWAIT P0, [R55+URZ+0xa0], R0 ;  /* 0x0000a000370075a7 */ /* 0x000ea400080011ff */
[----:B--2---:R-:W-:Y:S05]  /*6b30*/  @!P0 BRA `(.L_x_111) ;  /* 0x0000003400648947 */ /* 0x004fea0003800000 */
.L_x_110:
[----:B------:R-:W-:Y:S05]  /*6b40*/  BSYNC B0 ;  /* 0x0000000000007941 */ /* 0x000fea0003800000 */
.L_x_109:
[----:B------:R-:W-:Y:S01]  /*6b50*/  ISETP.NE.AND P0, PT, R65, RZ, PT ;  /* 0x000000ff4100720c */ /* 0x000fe20003f05270 */
[----:B--2---:R-:W-:Y:S02]  /*6b60*/  VIADD R55, R55, 0xc0 ;  /* 0x000000c037377836 */ /* 0x004fe40000000000 */
[----:B------:R-:W-:Y:S02]  /*6b70*/  IMAD.U32 R0, RZ, RZ, UR37 ;  /* 0x00000025ff007e24 */ /* 0x000fe4000f8e00ff */
[----:B------:R-:W-:Y:S03]  /*6b80*/  VIADD R100, R100, 0x1 ;  /* 0x0000000164647836 */ /* 0x000fe60000000000 */
[----:B------:R-:W-:Y:S05]  /*6b90*/  PRMT R0, R0, 0x654, R55 ;  /* 0x0000065400007816 */ /* 0x000fea0000000037 */
[----:B------:R2:W3:Y:S04]  /*6ba0*/  @P0 LDS.128 R56, [R3+0x200] ;  /* 0x0002000003380984 */ /* 0x0004e80000000c00 */
[----:B------:R2:W4:Y:S01]  /*6bb0*/  @P0 LDS.128 R60, [R2+0x210] ;  /* 0x00021000023c0984 */ /* 0x0005220000000c00 */
        /* <DEDUP_REMOVED lines=10> */
[----:B--23--:R-:W-:Y:S02]  /*6c60*/  LOP3.LUT R99, R99, R0, RZ, 0x3c, !PT ;  /* 0x0000000063637212 */ /* 0x00cfe400078e3cff */
.L_x_108:
[----:B------:R-:W-:Y:S05]  /*6c70*/  BSYNC B1 ;  /* 0x0000000000017941 */ /* 0x000fea0003800000 */
.L_x_107:
[----:B------:R-:W-:Y:S05]  /*6c80*/  VIADD R3, R48, 0x40 ;  /* 0x0000004030037836 */ /* 0x000fea0000000000 */
[----:B------:R-:W-:Y:S04]  /*6c90*/  SHF.R.U32.HI R3, RZ, 0x15, R3 ;  /* 0x00000015ff037819 */ /* 0x000fe80000011603 */
[----:B------:R-:W-:Y:S11]  /*6ca0*/  LOP3.LUT P0, RZ, R3, 0x3, R96, 0x48, !PT ;  /* 0x0000000303ff7812 */ /* 0x000ff60007804860 */
[----:B------:R-:W-:Y:S02]  /*6cb0*/  @!UPT UIADD3 URZ, UPT, UPT, URZ, URZ, URZ ;  /* 0x000000fffffff290 */ /* 0x000fe4000fffe0ff */
[----:B------:R-:W-:Y:S05]  /*6cc0*/  @!P0 BRA `(.L_x_112) ;  /* 0x0000000000408947 */ /* 0x000fea0003800000 */
[----:B------:R-:W2:Y:S01]  /*6cd0*/  LDCU.64 UR8, c[0x4][0x78] ;  /* 0x01000f00ff0877ac */ /* 0x000ea20008000a00 */
[----:B------:R-:W-:Y:S01]  /*6ce0*/  MOV R3, 0x0 ;  /* 0x0000000000037802 */ /* 0x000fe20000000f00 */
[----:B------:R-:W-:Y:S02]  /*6cf0*/  HFMA2 R12, -RZ, RZ, 0, 5.9604644775390625e-08 ;  /* 0x00000001ff0c7431 */ /* 0x000fe400000001ff */
[----:B------:R-:W-:Y:S02]  /*6d00*/  IMAD.MOV.U32 R8, RZ, RZ, 0x192 ;  /* 0x00000192ff087424 */ /* 0x000fe400078e00ff */
[----:B------:R-:W-:Y:S01]  /*6d10*/  IMAD.MOV.U32 R13, RZ, RZ, RZ ;  /* 0x000000ffff0d7224 */ /* 0x000fe200078e00ff */
[----:B------:R-:W3:Y:S01]  /*6d20*/  LDCU.64 UR6, c[0x4][0x80] ;  /* 0x01001000ff0677ac */ /* 0x000ee20008000a00 */
[----:B------:R-:W1:Y:S01]  /*6d30*/  LDC.64 R2, c[0x4][R3] ;  /* 0x0100000003027b82 */ /* 0x000e620000000a00 */
[----:B------:R-:W5:Y:S01]  /*6d40*/  LDCU.64 UR4, c[0x4][0x18] ;  /* 0x01000300ff0477ac */ /* 0x000f620008000a00 */
[----:B--2---:R-:W-:Y:S01]  /*6d50*/  MOV R5, UR9 ;  /* 0x0000000900057c02 */ /* 0x004fe20008000f00 */
[----:B------:R-:W-:Y:S01]  /*6d60*/  IMAD.U32 R4, RZ, RZ, UR8 ;  /* 0x00000008ff047e24 */ /* 0x000fe2000f8e00ff */
[----:B---3--:R-:W-:Y:S01]  /*6d70*/  MOV R7, UR7 ;  /* 0x0000000700077c02 */ /* 0x008fe20008000f00 */
[----:B------:R-:W-:Y:S01]  /*6d80*/  IMAD.U32 R6, RZ, RZ, UR6 ;  /* 0x00000006ff067e24 */ /* 0x000fe2000f8e00ff */
[----:B-----5:R-:W-:Y:S01]  /*6d90*/  MOV R11, UR5 ;  /* 0x00000005000b7c02 */ /* 0x020fe20008000f00 */
[----:B------:R-:W-:Y:S02]  /*6da0*/  IMAD.U32 R10, RZ, RZ, UR4 ;  /* 0x00000004ff0a7e24 */ /* 0x000fe4000f8e00ff */
[----:B------:R-:W-:Y:S07]  /*6db0*/  LEPC R20, `(.L_x_112) ;  /* 0x000000001014794e */ /* 0x000fee0000000000 */
[----:B-1--4-:R-:W-:Y:S05]  /*6dc0*/  CALL.ABS.NOINC R2 ;  /* 0x0000000002007343 */ /* 0x012fea0003c00000 */
.L_x_112:
[----:B------:R-:W-:Y:S01]  /*6dd0*/  SHF.L.U32 R51, R56, 0x10, RZ ;  /* 0x0000001038337819 */ /* 0x000fe200000006ff */
[----:B------:R-:W-:Y:S05]  /*6de0*/  WARPSYNC.ALL ;  /* 0x0000000000007948 */ /* 0x000fea0003800000 */
[----:B------:R-:W-:Y:S01]  /*6df0*/  R2UR UR4, R48 ;  /* 0x00000000300472ca */ /* 0x000fe200000e0000 */
[----:B------:R-:W-:Y:S01]  /*6e00*/  BSSY.RECONVERGENT B0, `(.L_x_113) ;  /* 0x0000099000007945 */ /* 0x000fe20003800200 */
[C---:B------:R-:W-:Y:S02]  /*6e10*/  PRMT R49, R56.reuse, 0x8880, RZ ;  /* 0x0000888038317816 */ /* 0x040fe400000000ff */
[----:B------:R-:W-:Y:S02]  /*6e20*/  SHF.R.S32.HI R51, RZ, 0x18, R51 ;  /* 0x00000018ff337819 */ /* 0x000fe40000011433 */
[----:B------:R-:W-:Y:S02]  /*6e30*/  SHF.L.U32 R52, R56, 0x8, RZ ;  /* 0x0000000838347819 */ /* 0x000fe400000006ff */
[----:B------:R-:W-:Y:S02]  /*6e40*/  SHF.L.U32 R53, R57, 0x8, RZ ;  /* 0x0000000839357819 */ /* 0x000fe400000006ff */
[----:B------:R-:W-:Y:S02]  /*6e50*/  SHF.R.S32.HI R54, RZ, 0x18, R58 ;  /* 0x00000018ff367819 */ /* 0x000fe4000001143a */
[----:B------:R-:W-:Y:S01]  /*6e60*/  SHF.R.S32.HI R53, RZ, 0x18, R53 ;  /* 0x00000018ff357819 */ /* 0x000fe20000011435 */
[----:B------:R-:W-:Y:S01]  /*6e70*/  LDTM.16dp32bit_t0_t15.x32 R4, tmem[UR4+0x40] ;  /* 0x00004004000479ee */ /* 0x000fe20008a80000 */
[----:B------:R-:W2:Y:S01]  /*6e80*/  LDTM.16dp32bit_t16_t31.x32 R4, tmem[UR4+0x60] ;  /* 0x00006004000479ee */ /* 0x000ea20008aa0000 */
[----:B----4-:R-:W-:Y:S02]  /*6e90*/  SHF.L.U32 R55, R62, 0x8, RZ ;  /* 0x000000083e377819 */ /* 0x010fe400000006ff */
[----:B------:R-:W-:Y:S02]  /*6ea0*/  ISETP.NE.AND P0, PT, R105, RZ, PT ;  /* 0x000000ff6900720c */ /* 0x000fe40003f05270 */
[----:B------:R-:W-:Y:S02]  /*6eb0*/  SHF.R.S32.HI R55, RZ, 0x18, R55 ;  /* 0x00000018ff377819 */ /* 0x000fe40000011437 */
[----:B------:R-:W-:Y:S01]  /*6ec0*/  ISETP.NE.AND P6, PT, R72, RZ, PT ;  /* 0x000000ff4800720c */ /* 0x000fe20003fc5270 */
[C---:B--2---:R-:W-:Y:S02]  /*6ed0*/  IMAD R0, R47.reuse, R4, RZ ;  /* 0x000000042f007224 */ /* 0x044fe400078e02ff */
        /* <DEDUP_REMOVED lines=12> */
[C---:B------:R-:W-:Y:S01]  /*6fa0*/  IMAD R4, R47.reuse, R8, RZ ;  /* 0x000000082f047224 */ /* 0x040fe200078e02ff */
[----:B------:R-:W-:Y:S01]  /*6fb0*/  SHF.L.U32 R52, R58, 0x10, RZ ;  /* 0x000000103a347819 */ /* 0x000fe200000006ff */
[----:B------:R-:W-:Y:S01]  /*6fc0*/  IMAD R5, R47, R9, RZ ;  /* 0x000000092f057224 */ /* 0x000fe200078e02ff */
[----:B-1----:R-:W-:Y:S01]  /*6fd0*/  I2IP.S8.S32.SAT R69, R7, R3, RZ ;  /* 0x0000000307457239 */ /* 0x002fe200000014ff */
[----:B------:R-:W-:Y:S01]  /*6fe0*/  IMAD R6, R47, R10, RZ ;  /* 0x0000000a2f067224 */ /* 0x000fe200078e02ff */
[----:B------:R-:W-:Y:S01]  /*6ff0*/  SHF.R.S32.HI R52, RZ, 0x18, R52 ;  /* 0x00000018ff347819 */ /* 0x000fe20000011434 */
[----:B------:R-:W-:Y:S01]  /*7000*/  IMAD R4, R49, R50, R4 ;  /* 0x0000003231047224 */ /* 0x000fe200078e0204 */
[----:B------:R-:W-:Y:S01]  /*7010*/  I2IP.S8.S32.SAT R68, R2, R0, R69 ;  /* 0x0000000002447239 */ /* 0x000fe20000001445 */
[-C--:B------:R-:W-:Y:S01]  /*7020*/  IMAD R5, R51, R50.reuse, R5 ;  /* 0x0000003233057224 */ /* 0x080fe200078e0205 */
[----:B------:R-:W-:Y:S01]  /*7030*/  SHF.R.S32.HI R49, RZ, 0x18, R57 ;  /* 0x00000018ff317819 */ /* 0x000fe20000011439 */
[----:B------:R-:W-:Y:S01]  /*7040*/  IMAD R11, R47, R11, RZ ;  /* 0x0000000b2f0b7224 */ /* 0x000fe200078e02ff */
[C---:B------:R-:W-:Y:S01]  /*7050*/  PRMT R51, R58.reuse, 0x8880, RZ ;  /* 0x000088803a337816 */ /* 0x040fe200000000ff */
[----:B------:R-:W-:Y:S01]  /*7060*/  IMAD R6, R53, R50, R6 ;  /* 0x0000003235067224 */ /* 0x000fe200078e0206 */
[----:B------:R-:W-:Y:S01]  /*7070*/  SHF.L.U32 R53, R58, 0x8, RZ ;  /* 0x000000083a357819 */ /* 0x000fe200000006ff */
[C---:B------:R-:W-:Y:S02]  /*7080*/  IMAD R8, R47.reuse, R12, RZ ;  /* 0x0000000c2f087224 */ /* 0x040fe400078e02ff */
[----:B------:R-:W-:Y:S01]  /*7090*/  IMAD R9, R47, R13, RZ ;  /* 0x0000000d2f097224 */ /* 0x000fe200078e02ff */
[----:B------:R-:W-:Y:S01]  /*70a0*/  SHF.R.S32.HI R53, RZ, 0x18, R53 ;  /* 0x00000018ff357819 */ /* 0x000fe20000011435 */
[----:B------:R-:W-:Y:S01]  /*70b0*/  IMAD R11, R49, R50, R11 ;  /* 0x00000032310b7224 */ /* 0x000fe200078e020b */
[----:B------:R-:W-:Y:S01]  /*70c0*/  PRMT R49, R59, 0x8880, RZ ;  /* 0x000088803b317816 */ /* 0x000fe200000000ff */
[----:B------:R-:W-:Y:S02]  /*70d0*/  IMAD R10, R47, R14, RZ ;  /* 0x0000000e2f0a7224 */ /* 0x000fe400078e02ff */
[----:B------:R-:W-:Y:S01]  /*70e0*/  IMAD R8, R51, R50, R8 ;  /* 0x0000003233087224 */ /* 0x000fe200078e0208 */
[----:B------:R-:W-:Y:S01]  /*70f0*/  I2IP.S8.S32.SAT R70, R11, R6, RZ ;  /* 0x000000060b467239 */ /* 0x000fe200000014ff */
[-C--:B------:R-:W-:Y:S01]  /*7100*/  IMAD R9, R52, R50.reuse, R9 ;  /* 0x0000003234097224 */ /* 0x080fe200078e0209 */
[----:B------:R-:W-:Y:S01]  /*7110*/  SHF.L.U32 R51, R59, 0x10, RZ ;  /* 0x000000103b337819 */ /* 0x000fe200000006ff */
[----:B------:R-:W-:Y:S01]  /*7120*/  IMAD R10, R53, R50, R10 ;  /* 0x00000032350a7224 */ /* 0x000fe200078e020a */
[----:B------:R-:W-:Y:S01]  /*7130*/  I2IP.S8.S32.SAT R69, R5, R4, R70 ;  /* 0x0000000405457239 */ /* 0x000fe20000001446 */
[----:B------:R-:W-:Y:S01]  /*7140*/  IMAD R15, R47, R15, RZ ;  /* 0x0000000f2f0f7224 */ /* 0x000fe200078e02ff */
[----:B------:R-:W-:Y:S01]  /*7150*/  SHF.R.S32.HI R51, RZ, 0x18, R51 ;  /* 0x00000018ff337819 */ /* 0x000fe20000011433 */
[----:B------:R-:W-:Y:S01]  /*7160*/  IMAD.SHL.U32 R53, R59, 0x100, RZ ;  /* 0x000001003b357824 */ /* 0x000fe200078e00ff */
[----:B------:R-:W-:Y:S01]  /*7170*/  SHF.R.S32.HI R52, RZ, 0x18, R59 ;  /* 0x00000018ff347819 */ /* 0x000fe2000001143b */
[C---:B------:R-:W-:Y:S02]  /*7180*/  IMAD R12, R47.reuse, R16, RZ ;  /* 0x000000102f0c7224 */ /* 0x040fe400078e02ff */
[----:B------:R-:W-:Y:S01]  /*7190*/  IMAD R13, R47, R17, RZ ;  /* 0x000000112f0d7224 */ /* 0x000fe200078e02ff */
[----:B------:R-:W-:Y:S01]  /*71a0*/  SHF.R.S32.HI R53, RZ, 0x18, R53 ;  /* 0x00000018ff357819 */ /* 0x000fe20000011435 */
[----:B------:R-:W-:Y:S01]  /*71b0*/  IMAD R15, R54, R50, R15 ;  /* 0x00000032360f7224 */ /* 0x000fe200078e020f */
[----:B------:R-:W-:Y:S01]  /*71c0*/  SHF.L.U32 R54, R61, 0x10, RZ ;  /* 0x000000103d367819 */ /* 0x000fe200000006ff */
[----:B------:R-:W-:Y:S02]  /*71d0*/  IMAD R14, R47, R18, RZ ;  /* 0x000000122f0e7224 */ /* 0x000fe400078e02ff */
[----:B------:R-:W-:Y:S01]  /*71e0*/  IMAD R12, R49, R50, R12 ;  /* 0x00000032310c7224 */ /* 0x000fe200078e020c */
[----:B------:R-:W-:Y:S01]  /*71f0*/  I2IP.S8.S32.SAT R71, R15, R10, RZ ;  /* 0x0000000a0f477239 */ /* 0x000fe200000014ff */
[----:B------:R-:W-:Y:S01]  /*7200*/  IMAD R19, R47, R19, RZ ;  /* 0x000000132f137224 */ /* 0x000fe200078e02ff */
[----:B------:R-:W-:Y:S01]  /*7210*/  PRMT R49, R60, 0x8880, RZ ;  /* 0x000088803c317816 */ /* 0x000fe200000000ff */
[----:B------:R-:W-:Y:S01]  /*7220*/  IMAD R13, R51, R50, R13 ;  /* 0x00000032330d7224 */ /* 0x000fe200078e020d */
[----:B------:R-:W-:Y:S01]  /*7230*/  I2IP.S8.S32.SAT R70, R9, R8, R71 ;  /* 0x0000000809467239 */ /* 0x000fe20000001447 */
[----:B------:R-:W-:Y:S01]  /*7240*/  IMAD R16, R47, R20, RZ ;  /* 0x000000142f107224 */ /* 0x000fe200078e02ff */
[----:B------:R-:W-:Y:S01]  /*7250*/  SHF.R.S32.HI R54, RZ, 0x18, R54 ;  /* 0x00000018ff367819 */ /* 0x000fe20000011436 */
[-C--:B------:R-:W-:Y:S01]  /*7260*/  IMAD R14, R53, R50.reuse, R14 ;  /* 0x00000032350e7224 */ /* 0x080fe200078e020e */
[----:B------:R-:W-:Y:S01]  /*7270*/  PRMT R53, R61, 0x8880, RZ ;  /* 0x000088803d357816 */ /* 0x000fe200000000ff */
[-C--:B------:R-:W-:Y:S01]  /*7280*/  IMAD R19, R52, R50.reuse, R19 ;  /* 0x0000003234137224 */ /* 0x080fe200078e0213 */
[----:B------:R-:W-:Y:S01]  /*7290*/  SHF.R.S32.HI R52, RZ, 0x18, R60 ;  /* 0x00000018ff347819 */ /* 0x000fe2000001143c */
[----:B------:R-:W-:Y:S01]  /*72a0*/  IMAD R16, R49, R50, R16 ;  /* 0x0000003231107224 */ /* 0x000fe200078e0210 */
[C---:B------:R-:W-:Y:S01]  /*72b0*/  SHF.L.U32 R49, R60.reuse, 0x10, RZ ;  /* 0x000000103c317819 */ /* 0x040fe200000006ff */
[C---:B------:R-:W-:Y:S01]  /*72c0*/  IMAD R17, R47.reuse, R21, RZ ;  /* 0x000000152f117224 */ /* 0x040fe200078e02ff */
[----:B------:R-:W-:Y:S01]  /*72d0*/  SHF.L.U32 R51, R60, 0x8, RZ ;  /* 0x000000083c337819 */ /* 0x000fe200000006ff */
[C---:B------:R-:W-:Y:S01]  /*72e0*/  IMAD R18, R47.reuse, R22, RZ ;  /* 0x000000162f127224 */ /* 0x040fe200078e02ff */
[----:B------:R-:W-:Y:S01]  /*72f0*/  SHF.R.S32.HI R49, RZ, 0x18, R49 ;  /* 0x00000018ff317819 */ /* 0x000fe20000011431 */
[C---:B------:R-:W-:Y:S01]  /*7300*/  IMAD R23, R47.reuse, R23, RZ ;  /* 0x000000172f177224 */ /* 0x040fe200078e02ff */
[----:B------:R-:W-:Y:S01]  /*7310*/  SHF.R.S32.HI R51, RZ, 0x18, R51 ;  /* 0x00000018ff337819 */ /* 0x000fe20000011433 */
[----:B------:R-:W-:Y:S01]  /*7320*/  IMAD R20, R47, R24, RZ ;  /* 0x000000182f147224 */ /* 0x000fe200078e02ff */
[----:B------:R-:W-:Y:S01]  /*7330*/  I2IP.S8.S32.SAT R71, R19, R14, RZ ;  /* 0x0000000e13477239 */ /* 0x000fe200000014ff */
[----:B------:R-:W-:Y:S02]  /*7340*/  IMAD R17, R49, R50, R17 ;  /* 0x0000003231117224 */ /* 0x000fe400078e0211 */
[----:B------:R-:W-:Y:S01]  /*7350*/  IMAD.SHL.U32 R49, R61, 0x100, RZ ;  /* 0x000001003d317824 */ /* 0x000fe200078e00ff */
[----:B------:R-:W-:Y:S01]  /*7360*/  I2IP.S8.S32.SAT R71, R13, R12, R71 ;  /* 0x0000000c0d477239 */ /* 0x000fe20000001447 */
[-C--:B------:R-:W-:Y:S01]  /*7370*/  IMAD R18, R51, R50.reuse, R18 ;  /* 0x0000003233127224 */ /* 0x080fe200078e0212 */
[----:B------:R-:W-:Y:S01]  /*7380*/  SHF.R.S32.HI R51, RZ, 0x18, R61 ;  /* 0x00000018ff337819 */ /* 0x000fe2000001143d */
[C---:B------:R-:W-:Y:S01]  /*7390*/  IMAD R21, R47.reuse, R25, RZ ;  /* 0x000000192f157224 */ /* 0x040fe200078e02ff */
[----:B------:R-:W-:Y:S01]  /*73a0*/  SHF.R.S32.HI R49, RZ, 0x18, R49 ;  /* 0x00000018ff317819 */ /* 0x000fe20000011431 */
[----:B------:R-:W-:Y:S01]  /*73b0*/  IMAD R23, R52, R50, R23 ;  /* 0x0000003234177224 */ /* 0x000fe200078e0217 */
[----:B------:R1:W-:Y:S01]  /*73c0*/  STS.128 [R95+UR49+0x5200], R68 ;  /* 0x005200445f007988 */ /* 0x0003e20008000c31 */
[----:B------:R-:W-:Y:S01]  /*73d0*/  IMAD R22, R47, R26, RZ ;  /* 0x0000001a2f167224 */ /* 0x000fe200078e02ff */
[C---:B------:R-:W-:Y:S01]  /*73e0*/  SHF.L.U32 R52, R62.reuse, 0x10, RZ ;  /* 0x000000103e347819 */ /* 0x040fe200000006ff */
        /* <DEDUP_REMOVED lines=9> */
[----:B------:R-:W-:Y:S01]  /*7480*/  SHF.R.S32.HI R49, RZ, 0x18, R62 ;  /* 0x00000018ff317819 */ /* 0x000fe2000001143e */
[----:B------:R-:W-:Y:S01]  /*7490*/  IMAD R25, R47, R29, RZ ;  /* 0x0000001d2f197224 */ /* 0x000fe200078e02ff */
[----:B------:R-:W-:Y:S01]  /*74a0*/  SHF.R.S32.HI R54, RZ, 0x18, R63 ;  /* 0x00000018ff367819 */ /* 0x000fe2000001143f */
[-C--:B------:R-:W-:Y:S01]  /*74b0*/  IMAD R27, R51, R50.reuse, R27 ;  /* 0x00000032331b7224 */ /* 0x080fe200078e021b */
[----:B------:R-:W-:Y:S01]  /*74c0*/  PRMT R51, R63, 0x8880, RZ ;  /* 0x000088803f337816 */ /* 0x000fe200000000ff */
[----:B------:R-:W-:Y:S01]  /*74d0*/  IMAD R24, R53, R50, R24 ;  /* 0x0000003235187224 */ /* 0x000fe200078e0218 */
[----:B------:R-:W-:Y:S01]  /*74e0*/  SHF.L.U32 R53, R63, 0x8, RZ ;  /* 0x000000083f357819 */ /* 0x000fe200000006ff */
[----:B------:R-:W-:Y:S01]  /*74f0*/  IMAD R26, R47, R30, RZ ;  /* 0x0000001e2f1a7224 */ /* 0x000fe200078e02ff */
[----:B------:R-:W-:Y:S01]  /*7500*/  I2IP.S8.S32.SAT R73, R27, R22, RZ ;  /* 0x000000161b497239 */ /* 0x000fe200000014ff */
[----:B------:R-:W-:Y:S01]  /*7510*/  IMAD R25, R52, R50, R25 ;  /* 0x0000003234197224 */ /* 0x000fe200078e0219 */
[----:B------:R-:W-:Y:S01]  /*7520*/  SHF.L.U32 R52, R63, 0x10, RZ ;  /* 0x000000103f347819 */ /* 0x000fe200000006ff */
[C---:B------:R-:W-:Y:S01]  /*7530*/  IMAD R31, R47.reuse, R31, RZ ;  /* 0x0000001f2f1f7224 */ /* 0x040fe200078e02ff */
[----:B------:R-:W-:Y:S01]  /*7540*/  SHF.R.S32.HI R53, RZ, 0x18, R53 ;  /* 0x00000018ff357819 */ /* 0x000fe20000011435 */
[----:B------:R-:W-:Y:S01]  /*7550*/  IMAD R28, R47, R32, RZ ;  /* 0x000000202f1c7224 */ /* 0x000fe200078e02ff */
[----:B------:R-:W-:Y:S01]  /*7560*/  SHF.R.S32.HI R52, RZ, 0x18, R52 ;  /* 0x00000018ff347819 */ /* 0x000fe20000011434 */
[----:B------:R-:W-:Y:S01]  /*7570*/  IMAD R26, R55, R50, R26 ;  /* 0x00000032371a7224 */ /* 0x000fe200078e021a */
[----:B------:R-:W-:Y:S01]  /*7580*/  I2IP.S8.S32.SAT R77, R21, R20, R73 ;  /* 0x00000014154d7239 */ /* 0x000fe20000001449 */
[----:B------:R-:W-:Y:S01]  /*7590*/  IMAD R29, R47, R33, RZ ;  /* 0x000000212f1d7224 */ /* 0x000fe200078e02ff */
[----:B------:R-:W-:Y:S01]  /*75a0*/  LEA R73, R100, UR49, 0x3 ;  /* 0x0000003164497c11 */ /* 0x000fe2000f8e18ff */
        /* <DEDUP_REMOVED lines=8> */
[----:B------:R-:W-:Y:S01]  /*7630*/  @P6 SHF.L.U32 R74, R99, 0x1f, RZ ;  /* 0x0000001f634a6819 */ /* 0x000fe200000006ff */
        /* <DEDUP_REMOVED lines=12> */
[----:B------:R-:W-:Y:S02]  /*7700*/  UIADD3 UR8, UP0, UPT, UR52, 0x680, URZ ;  /* 0x0000068034087890 */ /* 0x000fe4000ff1e0ff */
[----:B------:R-:W-:Y:S02]  /*7710*/  UIADD3 UR5, UPT, UPT, UR41, 0x40, URZ ;  /* 0x0000004029057890 */ /* 0x000fe4000fffe0ff */
[----:B------:R-:W-:Y:S02]  /*7720*/  UIADD3 UR4, UPT, UPT, UR49, 0x5200, URZ ;  /* 0x0000520031047890 */ /* 0x000fe4000fffe0ff */
[----:B------:R-:W-:Y:S01]  /*7730*/  UIADD3.X UR9, UPT, UPT, URZ, UR53, URZ, UP0, !UPT ;  /* 0x00000035ff097290 */ /* 0x000fe200087fe4ff */
[----:B------:R-:W-:Y:S01]  /*7740*/  UMOV UR6, UR42 ;  /* 0x0000002a00067c82 */ /* 0x000fe20008000000 */
[----:B------:R-:W-:Y:S07]  /*7750*/  UMOV UR7, UR36 ;  /* 0x0000002400077c82 */ /* 0x000fee0008000000 */
[----:B------:R2:W-:Y:S01]  /*7760*/  UTMASTG.3D [UR4], [UR8] ;  /* 0x00000004080073b5 */ /* 0x0005e20008010000 */
[----:B------:R0:W-:Y:S01]  /*7770*/  UTMACMDFLUSH ;  /* 0x00000000000079b7 */ /* 0x0001e20000000000 */
[----:B--2---:R-:W-:Y:S04]  /*7780*/  DEPBAR.LE SB0, 0x1 ;  /* 0x000080400000791a */ /* 0x004fe80000000000 */
.L_x_114:
[----:B------:R-:W-:Y:S05]  /*7790*/  BSYNC.RECONVERGENT B0 ;  /* 0x0000000000007941 */ /* 0x000fea0003800200 */
.L_x_113:
        /* <DEDUP_REMOVED lines=14> */
.L_x_118:
[----:B------:R-:W-:Y:S05]  /*7880*/  BSYNC B0 ;  /* 0x0000000000007941 */ /* 0x000fea0003800000 */
.L_x_117:
        /* <DEDUP_REMOVED lines=18> */
.L_x_116:
[----:B------:R-:W-:Y:S05]  /*79b0*/  BSYNC B1 ;  /* 0x0000000000017941 */ /* 0x000fea0003800000 */
.L_x_115:
        /* <DEDUP_REMOVED lines=21> */
.L_x_120:
        /* <DEDUP_REMOVED lines=8> */
[----:B------:R-:W-:Y:S02]  /*7b90*/  ISETP.NE.AND P6, PT, R72, RZ, PT ;  /* 0x000000ff4800720c */ /* 0x000fe40003fc5270 */
[----:B------:R-:W-:Y:S01]  /*7ba0*/  SHF.R.S32.HI R53, RZ, 0x18, R53 ;  /* 0x00000018ff357819 */ /* 0x000fe20000011435 */
[----:B------:R-:W-:Y:S01]  /*7bb0*/  LDTM.16dp32bit_t0_t15.x32 R4, tmem[UR4+0x80] ;  /* 0x00008004000479ee */ /* 0x000fe20008a80000 */
[----:B------:R-:W2:Y:S01]  /*7bc0*/  LDTM.16dp32bit_t16_t31.x32 R4, tmem[UR4+0xa0] ;  /* 0x0000a004000479ee */ /* 0x000ea20008aa0000 */
[----:B------:R-:W-:Y:S02]  /*7bd0*/  SHF.R.S32.HI R54, RZ, 0x18, R58 ;  /* 0x00000018ff367819 */ /* 0x000fe4000001143a */
[----:B----4-:R-:W-:Y:S02]  /*7be0*/  SHF.L.U32 R55, R62, 0x8, RZ ;  /* 0x000000083e377819 */ /* 0x010fe400000006ff */
[----:B------:R-:W-:Y:S02]  /*7bf0*/  ISETP.NE.AND P0, PT, R105, RZ, PT ;  /* 0x000000ff6900720c */ /* 0x000fe40003f05270 */
[----:B------:R-:W-:Y:S01]  /*7c00*/  SHF.R.S32.HI R55, RZ, 0x18, R55 ;  /* 0x00000018ff377819 */ /* 0x000fe20000011437 */
        /* <DEDUP_REMOVED lines=132> */
[----:B------:R-:W-:Y:S02]  /*8450*/  UIADD3 UR8, UP0, UPT, UR52, 0x680, URZ ;  /* 0x0000068034087890 */ /* 0x000fe4000ff1e0ff */
[----:B------:R-:W-:Y:S02]  /*8460*/  UIADD3 UR5, UPT, UPT, UR41, 0x80, URZ ;  /* 0x0000008029057890 */ /* 0x000fe4000fffe0ff */
[----:B------:R-:W-:Y:S01]  /*8470*/  MOV R104, UR10 ;  /* 0x0000000a00687c02 */ /* 0x000fe20008000f00 */
[----:B------:R-:W-:Y:S01]  /*8480*/  UIADD3.X UR9, UPT, UPT, URZ, UR53, URZ, UP0, !UPT ;  /* 0x00000035ff097290 */ /* 0x000fe200087fe4ff */
[----:B------:R-:W-:Y:S02]  /*8490*/  UMOV UR6, UR42 ;  /* 0x0000002a00067c82 */ /* 0x000fe40008000000 */
[----:B------:R-:W-:Y:S01]  /*84a0*/  R2UR UR4, R104 ;  /* 0x00000000680472ca */ /* 0x000fe200000e0000 */
[----:B------:R-:W-:Y:S11]  /*84b0*/  UMOV UR7, UR36 ;  /* 0x0000002400077c82 */ /* 0x000ff60008000000 */
[----:B------:R-:W-:Y:S01]  /*84c0*/  @!UPT UIADD3 URZ, UPT, UPT, URZ, URZ, URZ ;  /* 0x000000fffffff290 */ /* 0x000fe2000fffe0ff */
[----:B------:R2:W-:Y:S01]  /*84d0*/  UTMASTG.3D [UR4], [UR8] ;  /* 0x00000004080073b5 */ /* 0x0005e20008010000 */
[----:B------:R0:W-:Y:S01]  /*84e0*/  UTMACMDFLUSH ;  /* 0x00000000000079b7 */ /* 0x0001e20000000000 */
[----:B--2---:R-:W-:Y:S04]  /*84f0*/  DEPBAR.LE SB0, 0x1 ;  /* 0x000080400000791a */ /* 0x004fe80000000000 */
.L_x_122:
[----:B------:R-:W-:Y:S05]  /*8500*/  BSYNC.RECONVERGENT B0 ;  /* 0x0000000000007941 */ /* 0x000fea0003800200 */
.L_x_121:
        /* <DEDUP_REMOVED lines=14> */
.L_x_126:
[----:B------:R-:W-:Y:S05]  /*85f0*/  BSYNC B0 ;  /* 0x0000000000007941 */ /* 0x000fea0003800000 */
.L_x_125:
        /* <DEDUP_REMOVED lines=18> */
.L_x_124:
[----:B------:R-:W-:Y:S05]  /*8720*/  BSYNC B1 ;  /* 0x0000000000017941 */ /* 0x000fea0003800000 */
.L_x_123:
        /* <DEDUP_REMOVED lines=21> */
.L_x_128:
[----:B------:R-:W-:Y:S01]  /*8880*/  ISETP.NE.AND P0, PT, R105, RZ, PT ;  /* 0x000000ff6900720c */ /* 0x000fe20003f05270 */
[----:B------:R-:W-:Y:S05]  /*8890*/  WARPSYNC.ALL ;  /* 0x0000000000007948 */ /* 0x000fea0003800000 */
[----:B------:R-:W-:Y:S01]  /*88a0*/  IMAD.SHL.U32 R80, R57, 0x100, RZ ;  /* 0x0000010039507824 */ /* 0x000fe200078e00ff */
[----:B------:R-:W-:Y:S01]  /*88b0*/  R2UR UR4, R48 ;  /* 0x00000000300472ca */ /* 0x000fe200000e0000 */
[----:B-1----:R-:W-:Y:S01]  /*88c0*/  IMAD.SHL.U32 R74, R59, 0x100, RZ ;  /* 0x000001003b4a7824 */ /* 0x002fe200078e00ff */
[C---:B------:R-:W-:Y:S01]  /*88d0*/  SHF.L.U32 R51, R56.reuse, 0x10, RZ ;  /* 0x0000001038337819 */ /* 0x040fe200000006ff */
[----:B----4-:R-:W-:Y:S01]  /*88e0*/  IMAD.SHL.U32 R68, R61, 0x100, RZ ;  /* 0x000001003d447824 */ /* 0x010fe200078e00ff */
[C---:B------:R-:W-:Y:S01]  /*88f0*/  PRMT R49, R56.reuse, 0x8880, RZ ;  /* 0x0000888038317816 */ /* 0x040fe200000000ff */
[----:B------:R-:W-:Y:S01]  /*8900*/  BSSY.RECONVERGENT B0, `(.L_x_129) ;  /* 0x000009e000007945 */ /* 0x000fe20003800200 */
[----:B------:R-:W-:Y:S02]  /*8910*/  SHF.L.U32 R53, R56, 0x8, RZ ;  /* 0x0000000838357819 */ /* 0x000fe400000006ff */
[----:B------:R-:W-:Y:S02]  /*8920*/  SHF.R.S32.HI R51, RZ, 0x18, R51 ;  /* 0x00000018ff337819 */ /* 0x000fe40000011433 */
[C---:B------:R-:W-:Y:S02]  /*8930*/  PRMT R82, R57.reuse, 0x8880, RZ ;  /* 0x0000888039527816 */ /* 0x040fe400000000ff */
[----:B------:R-:W-:Y:S01]  /*8940*/  SHF.R.S32.HI R53, RZ, 0x18, R53 ;  /* 0x00000018ff357819 */ /* 0x000fe20000011435 */
[----:B------:R-:W-:Y:S01]  /*8950*/  LDTM.16dp32bit_t0_t15.x32 R4, tmem[UR4+0xc0] ;  /* 0x0000c004000479ee */ /* 0x000fe20008a80000 */
[----:B------:R-:W1:Y:S01]  /*8960*/  LDTM.16dp32bit_t16_t31.x32 R4, tmem[UR4+0xe0] ;  /* 0x0000e004000479ee */ /* 0x000e620008aa0000 */
[----:B------:R-:W-:Y:S01]  /*8970*/  NOP ;  /* 0x0000000000007918 */ /* 0x000fe20000000000 */
[----:B------:R-:W-:Y:S02]  /*8980*/  R2UR UR5, R108 ;  /* 0x000000006c0572ca */ /* 0x000fe400000e0000 */
[----:B------:R-:W-:Y:S02]  /*8990*/  SHF.R.S32.HI R52, RZ, 0x18, R56 ;  /* 0x00000018ff347819 */ /* 0x000fe40000011438 */
[----:B------:R-:W-:Y:S02]  /*89a0*/  SHF.L.U32 R81, R57, 0x10, RZ ;  /* 0x0000001039517819 */ /* 0x000fe400000006ff */
[C---:B------:R-:W-:Y:S02]  /*89b0*/  PRMT R79, R58.reuse, 0x8880, RZ ;  /* 0x000088803a4f7816 */ /* 0x040fe400000000ff */
[----:B------:R-:W-:Y:S02]  /*89c0*/  SHF.R.S32.HI R54, RZ, 0x18, R57 ;  /* 0x00000018ff367819 */ /* 0x000fe40000011439 */
[----:B------:R-:W-:Y:S02]  /*89d0*/  SHF.L.U32 R78, R58, 0x10, RZ ;  /* 0x000000103a4e7819 */ /* 0x000fe400000006ff */
[C---:B------:R-:W-:Y:S01]  /*89e0*/  PRMT R76, R59.reuse, 0x8880, RZ ;  /* 0x000088803b4c7816 */ /* 0x040fe200000000ff */
[----:B------:R-:W-:Y:S01]  /*89f0*/  UIADD3 UR5, UPT, UPT, UR5, 0x130, URZ ;  /* 0x0000013005057890 */ /* 0x000fe2000fffe0ff */
[----:B------:R-:W-:Y:S02]  /*8a00*/  SHF.R.S32.HI R55, RZ, 0x18, R58 ;  /* 0x00000018ff377819 */ /* 0x000fe4000001143a */
[----:B------:R-:W-:Y:S01]  /*8a10*/  SHF.L.U32 R75, R59, 0x10, RZ ;  /* 0x000000103b4b7819 */ /* 0x000fe200000006ff */
[----:B------:R-:W-:Y:S01]  /*8a20*/  UPRMT UR5, UR37, 0x654, UR5 ;  /* 0x0000065425057896 */ /* 0x000fe20008000005 */
[C---:B------:R-:W-:Y:S02]  /*8a30*/  PRMT R73, R60.reuse, 0x8880, RZ ;  /* 0x000088803c497816 */ /* 0x040fe400000000ff */
[----:B------:R-:W-:Y:S01]  /*8a40*/  SHF.R.S32.HI R56, RZ, 0x18, R59 ;  /* 0x00000018ff387819 */ /* 0x000fe2000001143b */
[C---:B-1----:R-:W-:Y:S01]  /*8a50*/  IMAD R4, R47.reuse, R4, RZ ;  /* 0x000000042f047224 */ /* 0x042fe200078e02ff */
[----:B------:R-:W-:Y:S01]  /*8a60*/  SHF.L.U32 R72, R60, 0x10, RZ ;  /* 0x000000103c487819 */ /* 0x000fe200000006ff */
[----:B------:R-:W-:Y:S01]  /*8a70*/  IMAD R5, R47, R5, RZ ;  /* 0x000000052f057224 */ /* 0x000fe200078e02ff */
[----:B------:R-:W-:Y:S01]  /*8a80*/  PRMT R70, R61, 0x8880, RZ ;  /* 0x000088803d467816 */ /* 0x000fe200000000ff */
[----:B------:R-:W-:Y:S01]  /*8a90*/  IMAD R6, R47, R6, RZ ;  /* 0x000000062f067224 */ /* 0x000fe200078e02ff */
[----:B------:R-:W-:Y:S01]  /*8aa0*/  SYNCS.ARRIVE.TRANS64.RED.A1T0 RZ, [UR5], RZ ;  /* 0x000000ffffff79a7 */ /* 0x000fe20008100405 */
[----:B------:R-:W-:Y:S01]  /*8ab0*/  IMAD R4, R49, R50, R4 ;  /* 0x0000003231047224 */ /* 0x000fe200078e0204 */
[----:B------:R-:W-:Y:S01]  /*8ac0*/  MOV R49, R82 ;  /* 0x0000005200317202 */ /* 0x000fe20000000f00 */
[----:B------:R-:W-:Y:S01]  /*8ad0*/  IMAD R7, R47, R7, RZ ;  /* 0x000000072f077224 */ /* 0x000fe200078e02ff */
[----:B------:R-:W-:Y:S01]  /*8ae0*/  SHF.R.S32.HI R57, RZ, 0x18, R60 ;  /* 0x00000018ff397819 */ /* 0x000fe2000001143c */
[-C--:B------:R-:W-:Y:S01]  /*8af0*/  IMAD R5, R51, R50.reuse, R5 ;  /* 0x0000003233057224 */ /* 0x080fe200078e0205 */
[----:B------:R-:W-:Y:S01]  /*8b00*/  SHF.R.S32.HI R51, RZ, 0x18, R81 ;  /* 0x00000018ff337819 */ /* 0x000fe20000011451 */
[----:B------:R-:W-:Y:S01]  /*8b10*/  IMAD R6, R53, R50, R6 ;  /* 0x0000003235067224 */ /* 0x000fe200078e0206 */
[----:B------:R-:W-:Y:S01]  /*8b20*/  SHF.R.S32.HI R53, RZ, 0x18, R80 ;  /* 0x00000018ff357819 */ /* 0x000fe20000011450 */
[----:B------:R-:W-:Y:S01]  /*8b30*/  IMAD R8, R47, R8, RZ ;  /* 0x000000082f087224 */ /* 0x000fe200078e02ff */
[----:B------:R-:W-:Y:S01]  /*8b40*/  SHF.L.U32 R69, R61, 0x10, RZ ;  /* 0x000000103d457819 */ /* 0x000fe200000006ff */
[----:B------:R-:W-:Y:S01]  /*8b50*/  IMAD R7, R52, R50, R7 ;  /* 0x0000003234077224 */ /* 0x000fe200078e0207 */
[----:B------:R-:W-:Y:S01]  /*8b60*/  SHF.R.S32.HI R52, RZ, 0x18, R75 ;  /* 0x00000018ff347819 */ /* 0x000fe2000001144b */
[C---:B------:R-:W-:Y:S01]  /*8b70*/  IMAD R9, R47.reuse, R9, RZ ;  /* 0x000000092f097224 */ /* 0x040fe200078e02ff */
[----:B------:R-:W-:Y:S01]  /*8b80*/  PRMT R67, R62, 0x8880, RZ ;  /* 0x000088803e437816 */ /* 0x000fe200000000ff */
[----:B------:R-:W-:Y:S01]  /*8b90*/  IMAD R10, R47, R10, RZ ;  /* 0x0000000a2f0a7224 */ /* 0x000fe200078e02ff */
[----:B------:R-:W-:Y:S01]  /*8ba0*/  I2IP.S8.S32.SAT R112, R7, R6, RZ ;  /* 0x0000000607707239 */ /* 0x000fe200000014ff */
[----:B------:R-:W-:Y:S01]  /*8bb0*/  IMAD R8, R49, R50, R8 ;  /* 0x0000003231087224 */ /* 0x000fe200078e0208 */
[----:B------:R-:W-:Y:S01]  /*8bc0*/  MOV R49, R79 ;  /* 0x0000004f00317202 */ /* 0x000fe20000000f00 */
[----:B------:R-:W-:Y:S01]  /*8bd0*/  IMAD R11, R47, R11, RZ ;  /* 0x0000000b2f0b7224 */ /* 0x000fe200078e02ff */
[----:B------:R-:W-:Y:S01]  /*8be0*/  I2IP.S8.S32.SAT R112, R5, R4, R112 ;  /* 0x0000000405707239 */ /* 0x000fe20000001470 */
[-C--:B------:R-:W-:Y:S01]  /*8bf0*/  IMAD R9, R51, R50.reuse, R9 ;  /* 0x0000003233097224 */ /* 0x080fe200078e0209 */
[----:B------:R-:W-:Y:S01]  /*8c00*/  SHF.R.S32.HI R51, RZ, 0x18, R78 ;  /* 0x00000018ff337819 */ /* 0x000fe2000001144e */
[----:B------:R-:W-:Y:S01]  /*8c10*/  IMAD R10, R53, R50, R10 ;  /* 0x00000032350a7224 */ /* 0x000fe200078e020a */
[----:B------:R-:W-:Y:S01]  /*8c20*/  SHF.R.S32.HI R53, RZ, 0x18, R74 ;  /* 0x00000018ff357819 */ /* 0x000fe2000001144a */
[C---:B------:R-:W-:Y:S01]  /*8c30*/  IMAD R12, R47.reuse, R12, RZ ;  /* 0x0000000c2f0c7224 */ /* 0x040fe200078e02ff */
[----:B------:R-:W-:Y:S01]  /*8c40*/  SHF.L.U32 R77, R58, 0x8, RZ ;  /* 0x000000083a4d7819 */ /* 0x000fe200000006ff */
[-C--:B------:R-:W-:Y:S01]  /*8c50*/  IMAD R11, R54, R50.reuse, R11 ;  /* 0x00000032360b7224 */ /* 0x080fe200078e020b */
[----:B------:R-:W-:Y:S01]  /*8c60*/  SHF.R.S32.HI R58, RZ, 0x18, R61 ;  /* 0x00000018ff3a7819 */ /* 0x000fe2000001143d */
[----:B------:R-:W-:Y:S01]  /*8c70*/  IMAD R13, R47, R13, RZ ;  /* 0x0000000d2f0d7224 */ /* 0x000fe200078e02ff */
[----:B------:R-:W-:Y:S01]  /*8c80*/  SHF.L.U32 R66, R62, 0x10, RZ ;  /* 0x000000103e427819 */ /* 0x000fe200000006ff */
[----:B------:R-:W-:Y:S01]  /*8c90*/  IMAD R12, R49, R50, R12 ;  /* 0x00000032310c7224 */ /* 0x000fe200078e020c */
[----:B------:R-:W-:Y:S01]  /*8ca0*/  SHF.R.S32.HI R49, RZ, 0x18, R77 ;  /* 0x00000018ff317819 */ /* 0x000fe2000001144d */
[----:B------:R-:W-:Y:S01]  /*8cb0*/  IMAD R14, R47, R14, RZ ;  /* 0x0000000e2f0e7224 */ /* 0x000fe200078e02ff */
[----:B------:R-:W-:Y:S01]  /*8cc0*/  I2IP.S8.S32.SAT R113, R11, R10, RZ ;  /* 0x0000000a0b717239 */ /* 0x000fe200000014ff */
[----:B------:R-:W-:Y:S01]  /*8cd0*/  IMAD R15, R47, R15, RZ ;  /* 0x0000000f2f0f7224 */ /* 0x000fe200078e02ff */
[----:B------:R-:W-:Y:S01]  /*8ce0*/  PRMT R64, R63, 0x8880, RZ ;  /* 0x000088803f407816 */ /* 0x000fe200000000ff */
[----:B------:R-:W-:Y:S01]  /*8cf0*/  IMAD R13, R51, R50, R13 ;  /* 0x00000032330d7224 */ /* 0x000fe200078e020d */
[----:B------:R-:W-:Y:S01]  /*8d00*/  MOV R51, R76 ;  /* 0x0000004c00337202 */ /* 0x000fe20000000f00 */
[----:B------:R-:W-:Y:S01]  /*8d10*/  IMAD R16, R47, R16, RZ ;  /* 0x000000102f107224 */ /* 0x000fe200078e02ff */
[----:B------:R-:W-:Y:S01]  /*8d20*/  I2IP.S8.S32.SAT R113, R9, R8, R113 ;  /* 0x0000000809717239 */ /* 0x000fe20000001471 */
[-C--:B------:R-:W-:Y:S01]  /*8d30*/  IMAD R14, R49, R50.reuse, R14 ;  /* 0x00000032310e7224 */ /* 0x080fe200078e020e */
[----:B------:R-:W-:Y:S01]  /*8d40*/  SHF.R.S32.HI R59, RZ, 0x18, R62 ;  /* 0x00000018ff3b7819 */ /* 0x000fe2000001143e */
[----:B------:R-:W-:Y:S01]  /*8d50*/  IMAD R17, R47, R17, RZ ;  /* 0x000000112f117224 */ /* 0x000fe200078e02ff */
[----:B------:R-:W-:Y:S01]  /*8d60*/  SHF.L.U32 R71, R60, 0x8, RZ ;  /* 0x000000083c477819 */ /* 0x000fe200000006ff */
[----:B------:R-:W-:Y:S01]  /*8d70*/  IMAD R15, R55, R50, R15 ;  /* 0x00000032370f7224 */ /* 0x000fe200078e020f */
[----:B------:R-:W-:Y:S01]  /*8d80*/  SHF.R.S32.HI R60, RZ, 0x18, R63 ;  /* 0x00000018ff3c7819 */ /* 0x000fe2000001143f */
[----:B------:R-:W-:Y:S01]  /*8d90*/  IMAD R18, R47, R18, RZ ;  /* 0x000000122f127224 */ /* 0x000fe200078e02ff */
[----:B------:R-:W-:Y:S01]  /*8da0*/  SHF.L.U32 R65, R62, 0x8, RZ ;  /* 0x000000083e417819 */ /* 0x000fe200000006ff */
[----:B------:R-:W-:Y:S01]  /*8db0*/  IMAD R16, R51, R50, R16 ;  /* 0x0000003233107224 */ /* 0x000fe200078e0210 */
[----:B------:R-:W-:Y:S01]  /*8dc0*/  I2IP.S8.S32.SAT R114, R15, R14, RZ ;  /* 0x0000000e0f727239 */ /* 0x000fe200000014ff */
[----:B------:R-:W-:Y:S01]  /*8dd0*/  IMAD R19, R47, R19, RZ ;  /* 0x000000132f137224 */ /* 0x000fe200078e02ff */
[----:B------:R-:W-:Y:S01]  /*8de0*/  SHF.R.S32.HI R51, RZ, 0x18, R72 ;  /* 0x00000018ff337819 */ /* 0x000fe20000011448 */
[----:B------:R-:W-:Y:S01]  /*8df0*/  IMAD R17, R52, R50, R17 ;  /* 0x0000003234117224 */ /* 0x000fe200078e0211 */
[----:B------:R-:W-:Y:S01]  /*8e00*/  I2IP.S8.S32.SAT R114, R13, R12, R114 ;  /* 0x0000000c0d727239 */ /* 0x000fe20000001472 */
[----:B------:R-:W-:Y:S01]  /*8e10*/  IMAD R0, R47, R20, RZ ;  /* 0x000000142f007224 */ /* 0x000fe200078e02ff */
[----:B------:R-:W-:Y:S01]  /*8e20*/  SHF.R.S32.HI R52, RZ, 0x18, R71 ;  /* 0x00000018ff347819 */ /* 0x000fe20000011447 */
[-C--:B------:R-:W-:Y:S01]  /*8e30*/  IMAD R18, R53, R50.reuse, R18 ;  /* 0x0000003235127224 */ /* 0x080fe200078e0212 */
[----:B------:R-:W-:Y:S01]  /*8e40*/  SHF.R.S32.HI R53, RZ, 0x18, R68 ;  /* 0x00000018ff357819 */ /* 0x000fe20000011444 */
[----:B------:R-:W-:Y:S01]  /*8e50*/  IMAD.MOV.U32 R49, RZ, RZ, R73 ;  /* 0x000000ffff317224 */ /* 0x000fe200078e0049 */
[----:B------:R-:W-:Y:S01]  /*8e60*/  SHF.L.U32 R62, R63, 0x10, RZ ;  /* 0x000000103f3e7819 */ /* 0x000fe200000006ff */
[C---:B------:R-:W-:Y:S01]  /*8e70*/  IMAD R2, R47.reuse, R21, RZ ;  /* 0x000000152f027224 */ /* 0x040fe200078e02ff */
[----:B------:R-:W-:Y:S01]  /*8e80*/  IADD3 R44, PT, PT, R44, 0x1, RZ ;  /* 0x000000012c2c7810 */ /* 0x000fe20007ffe0ff */
[----:B------:R-:W-:Y:S02]  /*8e90*/  IMAD R19, R56, R50, R19 ;  /* 0x0000003238137224 */ /* 0x000fe400078e0213 */
[----:B------:R-:W-:Y:S02]  /*8ea0*/  IMAD R3, R47, R22, RZ ;  /* 0x000000162f037224 */ /* 0x000fe400078e02ff */
[----:B------:R-:W-:Y:S01]  /*8eb0*/  IMAD R0, R49, R50, R0 ;  /* 0x0000003231007224 */ /* 0x000fe200078e0200 */
[----:B------:R-:W-:Y:S01]  /*8ec0*/  I2IP.S8.S32.SAT R115, R19, R18, RZ ;  /* 0x0000001213737239 */ /* 0x000fe200000014ff */
[----:B------:R-:W-:Y:S01]  /*8ed0*/  IMAD R23, R47, R23, RZ ;  /* 0x000000172f177224 */ /* 0x000fe200078e02ff */
[----:B------:R-:W-:Y:S01]  /*8ee0*/  MOV R49, R70 ;  /* 0x0000004600317202 */ /* 0x000fe20000000f00 */
[----:B------:R-:W-:Y:S01]  /*8ef0*/  IMAD R2, R51, R50, R2 ;  /* 0x0000003233027224 */ /* 0x000fe200078e0202 */
[----:B------:R-:W-:Y:S01]  /*8f00*/  I2IP.S8.S32.SAT R115, R17, R16, R115 ;  /* 0x0000001011737239 */ /* 0x000fe20000001473 */
[C---:B------:R-:W-:Y:S01]  /*8f10*/  IMAD R20, R47.reuse, R24, RZ ;  /* 0x000000182f147224 */ /* 0x040fe200078e02ff */
[----:B------:R-:W-:Y:S01]  /*8f20*/  SHF.R.S32.HI R51, RZ, 0x18, R69 ;  /* 0x00000018ff337819 */ /* 0x000fe20000011445 */
[-C--:B------:R-:W-:Y:S01]  /*8f30*/  IMAD R3, R52, R50.reuse, R3 ;  /* 0x0000003234037224 */ /* 0x080fe200078e0203 */
[----:B------:R-:W-:Y:S01]  /*8f40*/  SHF.R.S32.HI R52, RZ, 0x18, R62 ;  /* 0x00000018ff347819 */ /* 0x000fe2000001143e */
[----:B------:R-:W-:Y:S01]  /*8f50*/  IMAD R21, R47, R25, RZ ;  /* 0x000000192f157224 */ /* 0x000fe200078e02ff */
[----:B------:R1:W-:Y:S01]  /*8f60*/  STS.128 [R95+UR49+0x5200], R112 ;  /* 0x005200705f007988 */ /* 0x0003e20008000c31 */
[----:B------:R-:W-:Y:S02]  /*8f70*/  IMAD R23, R57, R50, R23 ;  /* 0x0000003239177224 */ /* 0x000fe400078e0217 */
[----:B------:R-:W-:Y:S02]  /*8f80*/  IMAD R22, R47, R26, RZ ;  /* 0x0000001a2f167224 */ /* 0x000fe400078e02ff */
[-C--:B------:R-:W-:Y:S01]  /*8f90*/  IMAD R20, R49, R50.reuse, R20 ;  /* 0x0000003231147224 */ /* 0x080fe200078e0214 */
[----:B------:R-:W-:Y:S01]  /*8fa0*/  I2IP.S8.S32.SAT R111, R23, R3, RZ ;  /* 0x00000003176f7239 */ /* 0x000fe200000014ff */
[----:B------:R-:W-:Y:S01]  /*8fb0*/  IMAD R27, R47, R27, RZ ;  /* 0x0000001b2f1b7224 */ /* 0x000fe200078e02ff */
[----:B------:R-:W-:Y:S01]  /*8fc0*/  MOV R49, R67 ;  /* 0x0000004300317202 */ /* 0x000fe20000000f00 */
[----:B------:R-:W-:Y:S01]  /*8fd0*/  IMAD R21, R51, R50, R21 ;  /* 0x0000003233157224 */ /* 0x000fe200078e0215 */
[----:B------:R-:W-:Y:S01]  /*8fe0*/  I2IP.S8.S32.SAT R116, R2, R0, R111 ;  /* 0x0000000002747239 */ /* 0x000fe2000000146f */
[----:B------:R-:W-:Y:S01]  /*8ff0*/  IMAD R24, R47, R28, RZ ;  /* 0x0000001c2f187224 */ /* 0x000fe200078e02ff */
[----:B------:R-:W-:Y:S01]  /*9000*/  SHF.R.S32.HI R51, RZ, 0x18, R66 ;  /* 0x00000018ff337819 */ /* 0x000fe20000011442 */
[-C--:B------:R-:W-:Y:S02]  /*9010*/  IMAD R22, R53, R50.reuse, R22 ;  /* 0x0000003235167224 */ /* 0x080fe400078e0216 */
[-C--:B------:R-:W-:Y:S02]  /*9020*/  IMAD R27, R58, R50.reuse, R27 ;  /* 0x000000323a1b7224 */ /* 0x080fe400078e021b */
[----:B------:R-:W-:Y:S02]  /*9030*/  IMAD R25, R47, R29, RZ ;  /* 0x0000001d2f197224 */ /* 0x000fe400078e02ff */
[----:B------:R-:W-:Y:S01]  /*9040*/  IMAD R24, R49, R50, R24 ;  /* 0x0000003231187224 */ /* 0x000fe200078e0218 */
[----:B------:R-:W-:Y:S01]  /*9050*/  SHF.R.S32.HI R49, RZ, 0x18, R65 ;  /* 0x00000018ff317819 */ /* 0x000fe20000011441 */
[----:B------:R-:W-:Y:S01]  /*9060*/  IMAD R26, R47, R30, RZ ;  /* 0x0000001e2f1a7224 */ /* 0x000fe200078e02ff */
[----:B------:R-:W-:Y:S01]  /*9070*/  I2IP.S8.S32.SAT R117, R27, R22, RZ ;  /* 0x000000161b757239 */ /* 0x000fe200000014ff */
[----:B------:R-:W-:Y:S02]  /*9080*/  IMAD.SHL.U32 R61, R63, 0x100, RZ ;  /* 0x000001003f3d7824 */ /* 0x000fe400078e00ff */
[----:B------:R-:W-:Y:S01]  /*9090*/  IMAD R31, R47, R31, RZ ;  /* 0x0000001f2f1f7224 */ /* 0x000fe200078e02ff */
[----:B------:R-:W-:Y:S01]  /*90a0*/  I2IP.S8.S32.SAT R117, R21, R20, R117 ;  /* 0x0000001415757239 */ /* 0x000fe20000001475 */
[----:B------:R-:W-:Y:S01]  /*90b0*/  IMAD R25, R51, R50, R25 ;  /* 0x0000003233197224 */ /* 0x000fe200078e0219 */
[----:B------:R-:W-:Y:S01]  /*90c0*/  MOV R51, R64 ;  /* 0x0000004000337202 */ /* 0x000fe20000000f00 */
[----:B------:R-:W-:Y:S01]  /*90d0*/  IMAD R28, R47, R32, RZ ;  /* 0x000000202f1c7224 */ /* 0x000fe200078e02ff */
[----:B------:R-:W-:Y:S01]  /*90e0*/  SHF.R.S32.HI R53, RZ, 0x18, R61 ;  /* 0x00000018ff357819 */ /* 0x000fe2000001143d */
[-C--:B------:R-:W-:Y:S02]  /*90f0*/  IMAD R26, R49, R50.reuse, R26 ;  /* 0x00000032311a7224 */ /* 0x080fe400078e021a */
[----:B------:R-:W-:Y:S02]  /*9100*/  IMAD R29, R47, R33, RZ ;  /* 0x000000212f1d7224 */ /* 0x000fe400078e02ff */
[-C--:B------:R-:W-:Y:S02]  /*9110*/  IMAD R31, R59, R50.reuse, R31 ;  /* 0x000000323b1f7224 */ /* 0x080fe400078e021f */
[----:B------:R-:W-:Y:S02]  /*9120*/  IMAD R28, R51, R50, R28 ;  /* 0x00000032331c7224 */ /* 0x000fe400078e021c */
[----:B------:R-:W-:Y:S01]  /*9130*/  IMAD R30, R47, R34, RZ ;  /* 0x000000222f1e7224 */ /* 0x000fe200078e02ff */
[----:B------:R-:W-:Y:S01]  /*9140*/  I2IP.S8.S32.SAT R108, R31, R26, RZ ;  /* 0x0000001a1f6c7239 */ /* 0x000fe200000014ff */
[----:B------:R-:W-:Y:S02]  /*9150*/  IMAD R29, R52, R50, R29 ;  /* 0x00000032341d7224 */ /* 0x000fe400078e021d */
[----:B------:R-:W-:Y:S01]  /*9160*/  IMAD R35, R47, R35, RZ ;  /* 0x000000232f237224 */ /* 0x000fe200078e02ff */
[----:B------:R-:W-:Y:S01]  /*9170*/  I2IP.S8.S32.SAT R118, R25, R24, R108 ;  /* 0x0000001819767239 */ /* 0x000fe2000000146c */
[-C--:B------:R-:W-:Y:S02]  /*9180*/  IMAD R30, R53, R50.reuse, R30 ;  /* 0x00000032351e7224 */ /* 0x080fe400078e021e */
        /* <DEDUP_REMOVED lines=21> */
.L_x_130:
[----:B------:R-:W-:Y:S05]  /*92e0*/  BSYNC.RECONVERGENT B0 ;  /* 0x0000000000007941 */ /* 0x000fea0003800200 */
.L_x_129:
[----:B------:R-:W-:Y:S01]  /*92f0*/  BAR.SYNC.DEFER_BLOCKING 0x1, 0x80 ;  /* 0x0042000000007b1d */ /* 0x000fe20000010000 */
[----:B------:R-:W-:Y:S01]  /*9300*/  ISETP.NE.AND P2, PT, R106, RZ, PT ;  /* 0x000000ff6a00720c */ /* 0x000fe20003f45270 */
[----:B------:R-:W-:Y:S01]  /*9310*/  IMAD.IADD R20, R43, 0x1, R83 ;  /* 0x000000012b147824 */ /* 0x000fe200078e0253 */
[----:B------:R-:W-:Y:S01]  /*9320*/  ISETP.NE.AND P0, PT, R107, 0x2, PT ;  /* 0x000000026b00780c */ /* 0x000fe20003f05270 */
[----:B------:R-:W-:Y:S01]  /*9330*/  IMAD.IADD R21, R45, 0x1, R90 ;  /* 0x000000012d157824 */ /* 0x000fe200078e025a */
[----:B------:R-:W-:Y:S02]  /*9340*/  ISETP.NE.AND P1, PT, R44, 0x4, PT ;  /* 0x000000042c00780c */ /* 0x000fe40003f25270 */
[----:B------:R-:W-:Y:S02]  /*9350*/  SEL R0, RZ, 0x1, P0 ;  /* 0x00000001ff007807 */ /* 0x000fe40000000000 */
[----:B------:R-:W-:Y:S02]  /*9360*/  SEL R3, RZ, 0x1, P1 ;  /* 0x00000001ff037807 */ /* 0x000fe40000800000 */
[----:B------:R-:W-:Y:S02]  /*9370*/  LOP3.LUT R101, R101, R0, RZ, 0x3c, !PT ;  /* 0x0000000065657212 */ /* 0x000fe400078e3cff */
[----:B------:R-:W-:Y:S02]  /*9380*/  LOP3.LUT R102, R102, R3, RZ, 0x3c, !PT ;  /* 0x0000000366667212 */ /* 0x000fe400078e3cff */
[----:B------:R-:W-:Y:S02]  /*9390*/  @P2 R2UR UR36, R98 ;  /* 0x00000000622422ca */ /* 0x000fe400000e0000 */
[----:B------:R-:W-:Y:S02]  /*93a0*/  SEL R107, R107, RZ, P0 ;  /* 0x000000ff6b6b7207 */ /* 0x000fe40000000000 */
[----:B------:R-:W-:Y:S01]  /*93b0*/  SEL R44, R44, RZ, P1 ;  /* 0x000000ff2c2c7207 */ /* 0x000fe20000800000 */
[----:B------:R-:W-:Y:S10]  /*93c0*/  @P2 BRA `(.L_x_131) ;  /* 0xffffffbc00282947 */ /* 0x000ff4000383ffff */
[----:B------:R-:W-:Y:S05]  /*93d0*/  EXIT ;  /* 0x000000000000794d */ /* 0x000fea0003800000 */
.L_x_20:
[----:B--2---:R2:W1:Y:S02]  /*93e0*/  SYNCS.PHASECHK.TRANS64.TRYWAIT P0, [R3+URZ+0x160], R2 ;  /* 0x00016002030075a7 */ /* 0x00446400080011ff */
[----:B-1----:R-:W-:Y:S05]  /*93f0*/  @!P0 NANOSLEEP.SYNCS 0x989680 ;  /* 0x009896800000895d */ /* 0x002fea0003900000 */
[----:B------:R-:W1:Y:S02]  /*9400*/  @!P0 SYNCS.PHASECHK.TRANS64 P0, [R3+URZ+0x160], R2 ;  /* 0x00016002030085a7 */ /* 0x000e6400080010ff */
[----:B-1----:R-:W-:Y:S05]  /*9410*/  @!P0 BRA `(.L_x_20) ;  /* 0xfffffffc00f08947 */ /* 0x002fea000383ffff */
[----:B------:R-:W-:Y:S05]  /*9420*/  BRA `(.L_x_132) ;  /* 0xffffff8000a87947 */ /* 0x000fea000383ffff */
.L_x_23:
[----:B-1----:R-:W-:-:S07]  /*9430*/  MOV R2, UR33 ;  /* 0x0000002100027c02 */ /* 0x002fce0008000f00 */
.L_x_133:
[----:B-1----:R1:W2:Y:S02]  /*9440*/  SYNCS.PHASECHK.TRANS64.TRYWAIT P0, [R2+URZ+0x50], R5 ;  /* 0x00005005020075a7 */ /* 0x0022a400080011ff */
[----:B--2---:R-:W-:Y:S05]  /*9450*/  @!P0 NANOSLEEP.SYNCS 0x989680 ;  /* 0x009896800000895d */ /* 0x004fea0003900000 */
[----:B------:R-:W2:Y:S02]  /*9460*/  @!P0 SYNCS.PHASECHK.TRANS64 P0, [R2+URZ+0x50], R5 ;  /* 0x00005005020085a7 */ /* 0x000ea400080010ff */
[----:B--2---:R-:W-:Y:S05]  /*9470*/  @!P0 BRA `(.L_x_133) ;  /* 0xfffffffc00f08947 */ /* 0x004fea000383ffff */
[----:B------:R-:W-:Y:S05]  /*9480*/  BRA `(.L_x_22) ;  /* 0xffffff8000f87947 */ /* 0x000fea000383ffff */
.L_x_29:
[----:B-1----:R-:W-:-:S07]  /*9490*/  MOV R2, UR17 ;  /* 0x0000001100027c02 */ /* 0x002fce0008000f00 */
.L_x_134:
[----:B-1----:R1:W2:Y:S02]  /*94a0*/  SYNCS.PHASECHK.TRANS64.TRYWAIT P0, [R2+URZ+0x50], R5 ;  /* 0x00005005020075a7 */ /* 0x0022a400080011ff */
[----:B--2---:R-:W-:Y:S05]  /*94b0*/  @!P0 NANOSLEEP.SYNCS 0x989680 ;  /* 0x009896800000895d */ /* 0x004fea0003900000 */
[----:B------:R-:W2:Y:S02]  /*94c0*/  @!P0 SYNCS.PHASECHK.TRANS64 P0, [R2+URZ+0x50], R5 ;  /* 0x00005005020085a7 */ /* 0x000ea400080010ff */
[----:B--2---:R-:W-:Y:S05]  /*94d0*/  @!P0 BRA `(.L_x_134) ;  /* 0xfffffffc00f08947 */ /* 0x004fea000383ffff */
[----:B------:R-:W-:Y:S05]  /*94e0*/  BRA `(.L_x_28) ;  /* 0xffffff8400a07947 */ /* 0x000fea000383ffff */
.L_x_33:
[----:B-1----:R1:W2:Y:S02]  /*94f0*/  SYNCS.PHASECHK.TRANS64.TRYWAIT P0, [R2+URZ+0xf0], R3 ;  /* 0x0000f003020075a7 */ /* 0x0022a400080011ff */
[----:B--2---:R-:W-:Y:S05]  /*9500*/  @!P0 NANOSLEEP.SYNCS 0x989680 ;  /* 0x009896800000895d */ /* 0x004fea0003900000 */
[----:B------:R-:W2:Y:S02]  /*9510*/  @!P0 SYNCS.PHASECHK.TRANS64 P0, [R2+URZ+0xf0], R3 ;  /* 0x0000f003020085a7 */ /* 0x000ea400080010ff */
[----:B--2---:R-:W-:Y:S05]  /*9520*/  @!P0 BRA `(.L_x_33) ;  /* 0xfffffffc00f08947 */ /* 0x004fea000383ffff */
[----:B------:R-:W-:Y:S05]  /*9530*/  BRA `(.L_x_135) ;  /* 0xffffff8800307947 */ /* 0x000fea000383ffff */
.L_x_37:
[----:B----4-:R-:W-:-:S07]  /*9540*/  MOV R0, UR5 ;  /* 0x0000000500007c02 */ /* 0x010fce0008000f00 */
.L_x_136:
[----:B-1----:R1:W2:Y:S02]  /*9550*/  SYNCS.PHASECHK.TRANS64.TRYWAIT P0, [R0+URZ], R3 ;  /* 0x00000003000075a7 */ /* 0x0022a400080011ff */
[----:B--2---:R-:W-:Y:S05]  /*9560*/  @!P0 NANOSLEEP.SYNCS 0x989680 ;  /* 0x009896800000895d */ /* 0x004fea0003900000 */
[----:B------:R-:W2:Y:S02]  /*9570*/  @!P0 SYNCS.PHASECHK.TRANS64 P0, [R0+URZ], R3 ;  /* 0x00000003000085a7 */ /* 0x000ea400080010ff */
[----:B--2---:R-:W-:Y:S05]  /*9580*/  @!P0 BRA `(.L_x_136) ;  /* 0xfffffffc00f08947 */ /* 0x004fea000383ffff */
[----:B------:R-:W-:Y:S05]  /*9590*/  BRA `(.L_x_137) ;  /* 0xffffff8c00a07947 */ /* 0x000fea000383ffff */
.L_x_38:
[----:B----4-:R-:W-:-:S07]  /*95a0*/  MOV R0, UR5 ;  /* 0x0000000500007c02 */ /* 0x010fce0008000f00 */
.L_x_138:
[----:B-1----:R1:W2:Y:S02]  /*95b0*/  SYNCS.PHASECHK.TRANS64.TRYWAIT P0, [R0+URZ], R3 ;  /* 0x00000003000075a7 */ /* 0x0022a400080011ff */
[----:B--2---:R-:W-:Y:S05]  /*95c0*/  @!P0 NANOSLEEP.SYNCS 0x989680 ;  /* 0x009896800000895d */ /* 0x004fea0003900000 */
[----:B------:R-:W2:Y:S02]  /*95d0*/  @!P0 SYNCS.PHASECHK.TRANS64 P0, [R0+URZ], R3 ;  /* 0x00000003000085a7 */ /* 0x000ea400080010ff */
[----:B--2---:R-:W-:Y:S05]  /*95e0*/  @!P0 BRA `(.L_x_138) ;  /* 0xfffffffc00f08947 */ /* 0x004fea000383ffff */
[----:B------:R-:W-:Y:S05]  /*95f0*/  BRA `(.L_x_139) ;  /* 0xffffff8c00ac7947 */ /* 0x000fea000383ffff */
.L_x_39:
[----:B----4-:R-:W-:-:S07]  /*9600*/  MOV R0, UR5 ;  /* 0x0000000500007c02 */ /* 0x010fce0008000f00 */
.L_x_140:
[----:B-1----:R1:W2:Y:S02]  /*9610*/  SYNCS.PHASECHK.TRANS64.TRYWAIT P0, [R0+URZ], R3 ;  /* 0x00000003000075a7 */ /* 0x0022a400080011ff */
[----:B--2---:R-:W-:Y:S05]  /*9620*/  @!P0 NANOSLEEP.SYNCS 0x989680 ;  /* 0x009896800000895d */ /* 0x004fea0003900000 */
[----:B------:R-:W2:Y:S02]  /*9630*/  @!P0 SYNCS.PHASECHK.TRANS64 P0, [R0+URZ], R3 ;  /* 0x00000003000085a7 */ /* 0x000ea400080010ff */
[----:B--2---:R-:W-:Y:S05]  /*9640*/  @!P0 BRA `(.L_x_140) ;  /* 0xfffffffc00f08947 */ /* 0x004fea000383ffff */
[----:B------:R-:W-:Y:S05]  /*9650*/  BRA `(.L_x_141) ;  /* 0xffffff8c00b87947 */ /* 0x000fea000383ffff */
.L_x_40:
[----:B----4-:R-:W-:-:S07]  /*9660*/  MOV R0, UR5 ;  /* 0x0000000500007c02 */ /* 0x010fce0008000f00 */
.L_x_142:
[----:B-1----:R1:W2:Y:S02]  /*9670*/  SYNCS.PHASECHK.TRANS64.TRYWAIT P0, [R0+URZ], R3 ;  /* 0x00000003000075a7 */ /* 0x0022a400080011ff */
[----:B--2---:R-:W-:Y:S05]  /*9680*/  @!P0 NANOSLEEP.SYNCS 0x989680 ;  /* 0x009896800000895d */ /* 0x004fea0003900000 */
[----:B------:R-:W2:Y:S02]  /*9690*/  @!P0 SYNCS.PHASECHK.TRANS64 P0, [R0+URZ], R3 ;  /* 0x00000003000085a7 */ /* 0x000ea400080010ff */
[----:B--2---:R-:W-:Y:S05]  /*96a0*/  @!P0 BRA `(.L_x_142) ;  /* 0xfffffffc00f08947 */ /* 0x004fea000383ffff */
[----:B------:R-:W-:Y:S05]  /*96b0*/  BRA `(.L_x_143) ;  /* 0xffffff8c00c47947 */ /* 0x000fea000383ffff */
.L_x_41:
[----:B----4-:R-:W-:-:S07]  /*96c0*/  MOV R0, UR5 ;  /* 0x0000000500007c02 */ /* 0x010fce0008000f00 */
.L_x_144:
[----:B-1----:R1:W2:Y:S02]  /*96d0*/  SYNCS.PHASECHK.TRANS64.TRYWAIT P0, [R0+URZ], R3 ;  /* 0x00000003000075a7 */ /* 0x0022a400080011ff */
[----:B--2---:R-:W-:Y:S05]  /*96e0*/  @!P0 NANOSLEEP.SYNCS 0x989680 ;  /* 0x009896800000895d */ /* 0x004fea0003900000 */
[----:B------:R-:W2:Y:S02]  /*96f0*/  @!P0 SYNCS.PHASECHK.TRANS64 P0, [R0+URZ], R3 ;  /* 0x00000003000085a7 */ /* 0x000ea400080010ff */
[----:B--2---:R-:W-:Y:S05]  /*9700*/  @!P0 BRA `(.L_x_144) ;  /* 0xfffffffc00f08947 */ /* 0x004fea000383ffff */
[----:B------:R-:W-:Y:S05]  /*9710*/  BRA `(.L_x_145) ;  /* 0xffffff8c00d07947 */ /* 0x000fea000383ffff */
.L_x_42:
[----:B----4-:R-:W-:-:S07]  /*9720*/  MOV R0, UR5 ;  /* 0x0000000500007c02 */ /* 0x010fce0008000f00 */
.L_x_146:
[----:B-1----:R1:W2:Y:S02]  /*9730*/  SYNCS.PHASECHK.TRANS64.TRYWAIT P0, [R0+URZ], R3 ;  /* 0x00000003000075a7 */ /* 0x0022a400080011ff */
[----:B--2---:R-:W-:Y:S05]  /*9740*/  @!P0 NANOSLEEP.SYNCS 0x989680 ;  /* 0x009896800000895d */ /* 0x004fea0003900000 */
[----:B------:R-:W2:Y:S02]  /*9750*/  @!P0 SYNCS.PHASECHK.TRANS64 P0, [R0+URZ], R3 ;  /* 0x00000003000085a7 */ /* 0x000ea400080010ff */
[----:B--2---:R-:W-:Y:S05]  /*9760*/  @!P0 BRA `(.L_x_146) ;  /* 0xfffffffc00f08947 */ /* 0x004fea000383ffff */
[----:B------:R-:W-:Y:S05]  /*9770*/  BRA `(.L_x_147) ;  /* 0xffffff8c00dc7947 */ /* 0x000fea000383ffff */
.L_x_43:
[----:B----4-:R-:W-:-:S07]  /*9780*/  MOV R0, UR5 ;  /* 0x0000000500007c02 */ /* 0x010fce0008000f00 */
.L_x_148:
[----:B-1----:R1:W2:Y:S02]  /*9790*/  SYNCS.PHASECHK.TRANS64.TRYWAIT P0, [R0+URZ], R3 ;  /* 0x00000003000075a7 */ /* 0x0022a400080011ff */
[----:B--2---:R-:W-:Y:S05]  /*97a0*/  @!P0 NANOSLEEP.SYNCS 0x989680 ;  /* 0x009896800000895d */ /* 0x004fea0003900000 */
[----:B------:R-:W2:Y:S02]  /*97b0*/  @!P0 SYNCS.PHASECHK.TRANS64 P0, [R0+URZ], R3 ;  /* 0x00000003000085a7 */ /* 0x000ea400080010ff */
[----:B--2---:R-:W-:Y:S05]  /*97c0*/  @!P0 BRA `(.L_x_148) ;  /* 0xfffffffc00f08947 */ /* 0x004fea000383ffff */
[----:B------:R-:W-:Y:S05]  /*97d0*/  BRA `(.L_x_149) ;  /* 0xffffff8c00e87947 */ /* 0x000fea000383ffff */
.L_x_44:
[----:B----4-:R-:W-:-:S07]  /*97e0*/  MOV R0, UR5 ;  /* 0x0000000500007c02 */ /* 0x010fce0008000f00 */
.L_x_150:
[----:B-1----:R1:W2:Y:S02]  /*97f0*/  SYNCS.PHASECHK.TRANS64.TRYWAIT P0, [R0+URZ], R3 ;  /* 0x00000003000075a7 */ /* 0x0022a400080011ff */
[----:B--2---:R-:W-:Y:S05]  /*9800*/  @!P0 NANOSLEEP.SYNCS 0x989680 ;  /* 0x009896800000895d */ /* 0x004fea0003900000 */
[----:B------:R-:W2:Y:S02]  /*9810*/  @!P0 SYNCS.PHASECHK.TRANS64 P0, [R0+URZ], R3 ;  /* 0x00000003000085a7 */ /* 0x000ea400080010ff */
[----:B--2---:R-:W-:Y:S05]  /*9820*/  @!P0 BRA `(.L_x_150) ;  /* 0xfffffffc00f08947 */ /* 0x004fea000383ffff */
[----:B------:R-:W-:Y:S05]  /*9830*/  BRA `(.L_x_151) ;  /* 0xffffff8c00f47947 */ /* 0x000fea000383ffff */
.L_x_45:
[----:B----4-:R-:W-:-:S07]  /*9840*/  MOV R0, UR5 ;  /* 0x0000000500007c02 */ /* 0x010fce0008000f00 */
.L_x_152:
[----:B-1----:R1:W2:Y:S02]  /*9850*/  SYNCS.PHASECHK.TRANS64.TRYWAIT P0, [R0+URZ], R3 ;  /* 0x00000003000075a7 */ /* 0x0022a400080011ff */
[----:B--2---:R-:W-:Y:S05]  /*9860*/  @!P0 NANOSLEEP.SYNCS 0x989680 ;  /* 0x009896800000895d */ /* 0x004fea0003900000 */
[----:B------:R-:W2:Y:S02]  /*9870*/  @!P0 SYNCS.PHASECHK.TRANS64 P0, [R0+URZ], R3 ;  /* 0x00000003000085a7 */ /* 0x000ea400080010ff */
[----:B--2---:R-:W-:Y:S05]  /*9880*/  @!P0 BRA `(.L_x_152) ;  /* 0xfffffffc00f08947 */ /* 0x004fea000383ffff */
[----:B------:R-:W-:Y:S05]  /*9890*/  BRA `(.L_x_153) ;  /* 0xffffff9000007947 */ /* 0x000fea000383ffff */
.L_x_48:
[----:B-1----:R1:W2:Y:S02]  /*98a0*/  SYNCS.PHASECHK.TRANS64.TRYWAIT P0, [R0+URZ+0x150], R5 ;  /* 0x00015005000075a7 */ /* 0x0022a400080011ff */
[----:B--2---:R-:W-:Y:S05]  /*98b0*/  @!P0 NANOSLEEP.SYNCS 0x989680 ;  /* 0x009896800000895d */ /* 0x004fea0003900000 */
[----:B------:R-:W2:Y:S02]  /*98c0*/  @!P0 SYNCS.PHASECHK.TRANS64 P0, [R0+URZ+0x150], R5 ;  /* 0x00015005000085a7 */ /* 0x000ea400080010ff */
[----:B--2---:R-:W-:Y:S05]  /*98d0*/  @!P0 BRA `(.L_x_48) ;  /* 0xfffffffc00f08947 */ /* 0x004fea000383ffff */
[----:B------:R-:W-:Y:S05]  /*98e0*/  BRA `(.L_x_154) ;  /* 0xffffff90005c7947 */ /* 0x000fea000383ffff */
.L_x_49:
[----:B------:R-:W-:-:S07]  /*98f0*/  MOV R0, UR5 ;  /* 0x0000000500007c02 */ /* 0x000fce0008000f00 */
.L_x_155:
[----:B-1----:R1:W2:Y:S02]  /*9900*/  SYNCS.PHASECHK.TRANS64.TRYWAIT P0, [R0+URZ+0x100], R5 ;  /* 0x00010005000075a7 */ /* 0x0022a400080011ff */
[----:B--2---:R-:W-:Y:S05]  /*9910*/  @!P0 NANOSLEEP.SYNCS 0x989680 ;  /* 0x009896800000895d */ /* 0x004fea0003900000 */
[----:B------:R-:W2:Y:S02]  /*9920*/  @!P0 SYNCS.PHASECHK.TRANS64 P0, [R0+URZ+0x100], R5 ;  /* 0x00010005000085a7 */ /* 0x000ea400080010ff */
[----:B--2---:R-:W-:Y:S05]  /*9930*/  @!P0 BRA `(.L_x_155) ;  /* 0xfffffffc00f08947 */ /* 0x004fea000383ffff */
[----:B------:R-:W-:Y:S05]  /*9940*/  BRA `(.L_x_156) ;  /* 0xffffff90006c7947 */ /* 0x000fea000383ffff */
.L_x_50:
[----:B-1----:R1:W2:Y:S02]  /*9950*/  SYNCS.PHASECHK.TRANS64.TRYWAIT P1, [R0+URZ+0xf0], R5 ;  /* 0x0000f005000075a7 */ /* 0x0022a400080211ff */
[----:B--2---:R-:W-:Y:S05]  /*9960*/  @!P1 NANOSLEEP.SYNCS 0x989680 ;  /* 0x009896800000995d */ /* 0x004fea0003900000 */
[----:B------:R-:W2:Y:S02]  /*9970*/  @!P1 SYNCS.PHASECHK.TRANS64 P1, [R0+URZ+0xf0], R5 ;  /* 0x0000f005000095a7 */ /* 0x000ea400080210ff */
[----:B--2---:R-:W-:Y:S05]  /*9980*/  @!P1 BRA `(.L_x_50) ;  /* 0xfffffffc00f09947 */ /* 0x004fea000383ffff */
[----:B------:R-:W-:Y:S05]  /*9990*/  BRA `(.L_x_157) ;  /* 0xffffff90009c7947 */ /* 0x000fea000383ffff */
.L_x_53:
[----:B------:R-:W-:-:S07]  /*99a0*/  MOV R0, UR5 ;  /* 0x0000000500007c02 */ /* 0x000fce0008000f00 */
.L_x_158:
[----:B-1----:R1:W2:Y:S02]  /*99b0*/  SYNCS.PHASECHK.TRANS64.TRYWAIT P0, [R0+URZ+0x100], R3 ;  /* 0x00010003000075a7 */ /* 0x0022a400080011ff */
[----:B--2---:R-:W-:Y:S05]  /*99c0*/  @!P0 NANOSLEEP.SYNCS 0x989680 ;  /* 0x009896800000895d */ /* 0x004fea0003900000 */
[----:B------:R-:W2:Y:S02]  /*99d0*/  @!P0 SYNCS.PHASECHK.TRANS64 P0, [R0+URZ+0x100], R3 ;  /* 0x00010003000085a7 */ /* 0x000ea400080010ff */
[----:B--2---:R-:W-:Y:S05]  /*99e0*/  @!P0 BRA `(.L_x_158) ;  /* 0xfffffffc00f08947 */ /* 0x004fea000383ffff */
[----:B------:R-:W-:Y:S05]  /*99f0*/  BRA `(.L_x_52) ;  /* 0xffffff9000f07947 */ /* 0x000fea000383ffff */
.L_x_60:
[----:B-1----:R1:W2:Y:S02]  /*9a00*/  SYNCS.PHASECHK.TRANS64.TRYWAIT P1, [R0+URZ+0xf0], R5 ;  /* 0x0000f005000075a7 */ /* 0x0022a400080211ff */
[----:B--2---:R-:W-:Y:S05]  /*9a10*/  @!P1 NANOSLEEP.SYNCS 0x989680 ;  /* 0x009896800000995d */ /* 0x004fea0003900000 */
[----:B------:R-:W2:Y:S02]  /*9a20*/  @!P1 SYNCS.PHASECHK.TRANS64 P1, [R0+URZ+0xf0], R5 ;  /* 0x0000f005000095a7 */ /* 0x000ea400080210ff */
[----:B--2---:R-:W-:Y:S05]  /*9a30*/  @!P1 BRA `(.L_x_60) ;  /* 0xfffffffc00f09947 */ /* 0x004fea000383ffff */
[----:B------:R-:W-:Y:S05]  /*9a40*/  BRA `(.L_x_159) ;  /* 0xffffff9800507947 */ /* 0x000fea000383ffff */
.L_x_61:
[----:B------:R-:W-:-:S07]  /*9a50*/  MOV R3, UR8 ;  /* 0x0000000800037c02 */ /* 0x000fce0008000f00 */
.L_x_160:
[----:B-1----:R1:W2:Y:S02]  /*9a60*/  SYNCS.PHASECHK.TRANS64.TRYWAIT P0, [R3+URZ+0x130], R0 ;  /* 0x00013000030075a7 */ /* 0x0022a400080011ff */
[----:B--2---:R-:W-:Y:S05]  /*9a70*/  @!P0 NANOSLEEP.SYNCS 0x989680 ;  /* 0x009896800000895d */ /* 0x004fea0003900000 */
[----:B------:R-:W2:Y:S02]  /*9a80*/  @!P0 SYNCS.PHASECHK.TRANS64 P0, [R3+URZ+0x130], R0 ;  /* 0x00013000030085a7 */ /* 0x000ea400080010ff */
[----:B--2---:R-:W-:Y:S05]  /*9a90*/  @!P0 BRA `(.L_x_160) ;  /* 0xfffffffc00f08947 */ /* 0x004fea000383ffff */
[----:B------:R-:W-:Y:S05]  /*9aa0*/  BRA `(.L_x_161) ;  /* 0xffffff9800a07947 */ /* 0x000fea000383ffff */
.L_x_64:
[----:B------:R-:W-:Y:S07]  /*9ab0*/  MOV R0, UR7 ;  /* 0x0000000700007c02 */ /* 0x000fee0008000f00 */
.L_x_162:
[----:B-1----:R1:W2:Y:S02]  /*9ac0*/  SYNCS.PHASECHK.TRANS64.TRYWAIT P0, [R0+URZ], R3 ;  /* 0x00000003000075a7 */ /* 0x0022a400080011ff */
[----:B--2---:R-:W-:Y:S05]  /*9ad0*/  @!P0 NANOSLEEP.SYNCS 0x989680 ;  /* 0x009896800000895d */ /* 0x004fea0003900000 */
[----:B------:R-:W2:Y:S02]  /*9ae0*/  @!P0 SYNCS.PHASECHK.TRANS64 P0, [R0+URZ], R3 ;  /* 0x00000003000085a7 */ /* 0x000ea400080010ff */
[----:B--2---:R-:W-:Y:S05]  /*9af0*/  @!P0 BRA `(.L_x_162) ;  /* 0xfffffffc00f08947 */ /* 0x004fea000383ffff */
[----:B------:R-:W-:Y:S05]  /*9b00*/  BRA `(.L_x_63) ;  /* 0xffffff9800bc7947 */ /* 0x000fea000383ffff */
.L_x_67:
[----:B------:R-:W-:-:S07]  /*9b10*/  MOV R0, UR5 ;  /* 0x0000000500007c02 */ /* 0x000fce0008000f00 */
.L_x_163:
[----:B--2---:R2:W3:Y:S02]  /*9b20*/  SYNCS.PHASECHK.TRANS64.TRYWAIT P0, [R0+URZ], R3 ;  /* 0x00000003000075a7 */ /* 0x0044e400080011ff */
[----:B---3--:R-:W-:Y:S05]  /*9b30*/  @!P0 NANOSLEEP.SYNCS 0x989680 ;  /* 0x009896800000895d */ /* 0x008fea0003900000 */
[----:B------:R-:W3:Y:S02]  /*9b40*/  @!P0 SYNCS.PHASECHK.TRANS64 P0, [R0+URZ], R3 ;  /* 0x00000003000085a7 */ /* 0x000ee400080010ff */
[----:B---3--:R-:W-:Y:S05]  /*9b50*/  @!P0 BRA `(.L_x_163) ;  /* 0xfffffffc00f08947 */ /* 0x008fea000383ffff */
[----:B------:R-:W-:Y:S05]  /*9b60*/  BRA `(.L_x_164) ;  /* 0xffffff9c00707947 */ /* 0x000fea000383ffff */
.L_x_68:
[----:B------:R-:W-:-:S07]  /*9b70*/  MOV R0, UR5 ;  /* 0x0000000500007c02 */ /* 0x000fce0008000f00 */
.L_x_165:
[----:B-1----:R1:W2:Y:S02]  /*9b80*/  SYNCS.PHASECHK.TRANS64.TRYWAIT P0, [R0+URZ], R3 ;  /* 0x00000003000075a7 */ /* 0x0022a400080011ff */
[----:B--2---:R-:W-:Y:S05]  /*9b90*/  @!P0 NANOSLEEP.SYNCS 0x989680 ;  /* 0x009896800000895d */ /* 0x004fea0003900000 */
[----:B------:R-:W2:Y:S02]  /*9ba0*/  @!P0 SYNCS.PHASECHK.TRANS64 P0, [R0+URZ], R3 ;  /* 0x00000003000085a7 */ /* 0x000ea400080010ff */
[----:B--2---:R-:W-:Y:S05]  /*9bb0*/  @!P0 BRA `(.L_x_165) ;  /* 0xfffffffc00f08947 */ /* 0x004fea000383ffff */
[----:B------:R-:W-:Y:S05]  /*9bc0*/  BRA `(.L_x_166) ;  /* 0xffffff9c007c7947 */ /* 0x000fea000383ffff */
.L_x_69:
[----:B------:R-:W-:-:S07]  /*9bd0*/  MOV R0, UR5 ;  /* 0x0000000500007c02 */ /* 0x000fce0008000f00 */
.L_x_167:
[----:B-1----:R1:W2:Y:S02]  /*9be0*/  SYNCS.PHASECHK.TRANS64.TRYWAIT P0, [R0+URZ], R3 ;  /* 0x00000003000075a7 */ /* 0x0022a400080011ff */
[----:B--2---:R-:W-:Y:S05]  /*9bf0*/  @!P0 NANOSLEEP.SYNCS 0x989680 ;  /* 0x009896800000895d */ /* 0x004fea0003900000 */
[----:B------:R-:W2:Y:S02]  /*9c00*/  @!P0 SYNCS.PHASECHK.TRANS64 P0, [R0+URZ], R3 ;  /* 0x00000003000085a7 */ /* 0x000ea400080010ff */
[----:B--2---:R-:W-:Y:S05]  /*9c10*/  @!P0 BRA `(.L_x_167) ;  /* 0xfffffffc00f08947 */ /* 0x004fea000383ffff */
[----:B------:R-:W-:Y:S05]  /*9c20*/  BRA `(.L_x_168) ;  /* 0xffffff9c00887947 */ /* 0x000fea000383ffff */
.L_x_70:
[----:B------:R-:W-:-:S07]  /*9c30*/  MOV R0, UR7 ;  /* 0x0000000700007c02 */ /* 0x000fce0008000f00 */
.L_x_169:
[----:B-1----:R1:W2:Y:S02]  /*9c40*/  SYNCS.PHASECHK.TRANS64.TRYWAIT P0, [R0+URZ], R3 ;  /* 0x00000003000075a7 */ /* 0x0022a400080011ff */
[----:B--2---:R-:W-:Y:S05]  /*9c50*/  @!P0 NANOSLEEP.SYNCS 0x989680 ;  /* 0x009896800000895d */ /* 0x004fea0003900000 */
[----:B------:R-:W2:Y:S02]  /*9c60*/  @!P0 SYNCS.PHASECHK.TRANS64 P0, [R0+URZ], R3 ;  /* 0x00000003000085a7 */ /* 0x000ea400080010ff */
[----:B--2---:R-:W-:Y:S05]  /*9c70*/  @!P0 BRA `(.L_x_169) ;  /* 0xfffffffc00f08947 */ /* 0x004fea000383ffff */
[----:B------:R-:W-:Y:S05]  /*9c80*/  BRA `(.L_x_170) ;  /* 0xffffff9c00947947 */ /* 0x000fea000383ffff */
.L_x_75:
[----:B--2---:R2:W3:Y:S02]  /*9c90*/  SYNCS.PHASECHK.TRANS64.TRYWAIT P0, [R0+URZ+0xf0], R3 ;  /* 0x0000f003000075a7 */ /* 0x0044e400080011ff */
[----:B---3--:R-:W-:Y:S05]  /*9ca0*/  @!P0 NANOSLEEP.SYNCS 0x989680 ;  /* 0x009896800000895d */ /* 0x008fea0003900000 */
[----:B------:R-:W3:Y:S02]  /*9cb0*/  @!P0 SYNCS.PHASECHK.TRANS64 P0, [R0+URZ+0xf0], R3 ;  /* 0x0000f003000085a7 */ /* 0x000ee400080010ff */
[----:B---3--:R-:W-:Y:S05]  /*9cc0*/  @!P0 BRA `(.L_x_75) ;  /* 0xfffffffc00f08947 */ /* 0x008fea000383ffff */
[----:B------:R-:W-:Y:S05]  /*9cd0*/  BRA `(.L_x_171) ;  /* 0xffffffa000a07947 */ /* 0x000fea000383ffff */
.L_x_78:
[----:B------:R-:W-:Y:S07]  /*9ce0*/  MOV R0, UR7 ;  /* 0x0000000700007c02 */ /* 0x000fee0008000f00 */
.L_x_172:
[----:B--2---:R2:W3:Y:S02]  /*9cf0*/  SYNCS.PHASECHK.TRANS64.TRYWAIT P0, [R0+URZ+0xe8], R3 ;  /* 0x0000e803000075a7 */ /* 0x0044e400080011ff */
[----:B---3--:R-:W-:Y:S05]  /*9d00*/  @!P0 NANOSLEEP.SYNCS 0x989680 ;  /* 0x009896800000895d */ /* 0x008fea0003900000 */
[----:B------:R-:W3:Y:S02]  /*9d10*/  @!P0 SYNCS.PHASECHK.TRANS64 P0, [R0+URZ+0xe8], R3 ;  /* 0x0000e803000085a7 */ /* 0x000ee400080010ff */
[----:B---3--:R-:W-:Y:S05]  /*9d20*/  @!P0 BRA `(.L_x_172) ;  /* 0xfffffffc00f08947 */ /* 0x008fea000383ffff */
[----:B------:R-:W-:Y:S05]  /*9d30*/  BRA `(.L_x_77) ;  /* 0xffffffa400807947 */ /* 0x000fea000383ffff */
.L_x_81:
[----:B------:R-:W-:Y:S07]  /*9d40*/  MOV R3, UR7 ;  /* 0x0000000700037c02 */ /* 0x000fee0008000f00 */
.L_x_173:
[----:B-1----:R1:W2:Y:S02]  /*9d50*/  SYNCS.PHASECHK.TRANS64.TRYWAIT P0, [R3+URZ+0xc0], R12 ;  /* 0x0000c00c030075a7 */ /* 0x0022a400080011ff */
[----:B--2---:R-:W-:Y:S05]  /*9d60*/  @!P0 NANOSLEEP.SYNCS 0x989680 ;  /* 0x009896800000895d */ /* 0x004fea0003900000 */
[----:B------:R-:W2:Y:S02]  /*9d70*/  @!P0 SYNCS.PHASECHK.TRANS64 P0, [R3+URZ+0xc0], R12 ;  /* 0x0000c00c030085a7 */ /* 0x000ea400080010ff */
[----:B--2---:R-:W-:Y:S05]  /*9d80*/  @!P0 BRA `(.L_x_173) ;  /* 0xfffffffc00f08947 */ /* 0x004fea000383ffff */
[----:B------:R-:W-:Y:S05]  /*9d90*/  BRA `(.L_x_174) ;  /* 0xffffffa400f87947 */ /* 0x000fea000383ffff */
.L_x_82:
[----:B-1----:R-:W-:Y:S07]  /*9da0*/  MOV R3, UR7 ;  /* 0x0000000700037c02 */ /* 0x002fee0008000f00 */
.L_x_175:
[----:B-1----:R1:W2:Y:S02]  /*9db0*/  SYNCS.PHASECHK.TRANS64.TRYWAIT P0, [R3+URZ+0xc8], R12 ;  /* 0x0000c80c030075a7 */ /* 0x0022a400080011ff */
[----:B--2---:R-:W-:Y:S05]  /*9dc0*/  @!P0 NANOSLEEP.SYNCS 0x989680 ;  /* 0x009896800000895d */ /* 0x004fea0003900000 */
[----:B------:R-:W2:Y:S02]  /*9dd0*/  @!P0 SYNCS.PHASECHK.TRANS64 P0, [R3+URZ+0xc8], R12 ;  /* 0x0000c80c030085a7 */ /* 0x000ea400080010ff */
[----:B--2---:R-:W-:Y:S05]  /*9de0*/  @!P0 BRA `(.L_x_175) ;  /* 0xfffffffc00f08947 */ /* 0x004fea000383ffff */
[----:B------:R-:W-:Y:S05]  /*9df0*/  BRA `(.L_x_176) ;  /* 0xffffffa800347947 */ /* 0x000fea000383ffff */
.L_x_83:
[----:B-1----:R-:W-:Y:S07]  /*9e00*/  MOV R3, UR7 ;  /* 0x0000000700037c02 */ /* 0x002fee0008000f00 */
.L_x_177:
[----:B-1----:R1:W2:Y:S02]  /*9e10*/  SYNCS.PHASECHK.TRANS64.TRYWAIT P0, [R3+URZ+0xd0], R12 ;  /* 0x0000d00c030075a7 */ /* 0x0022a400080011ff */
[----:B--2---:R-:W-:Y:S05]  /*9e20*/  @!P0 NANOSLEEP.SYNCS 0x989680 ;  /* 0x009896800000895d */ /* 0x004fea0003900000 */
[----:B------:R-:W2:Y:S02]  /*9e30*/  @!P0 SYNCS.PHASECHK.TRANS64 P0, [R3+URZ+0xd0], R12 ;  /* 0x0000d00c030085a7 */ /* 0x000ea400080010ff */
[----:B--2---:R-:W-:Y:S05]  /*9e40*/  @!P0 BRA `(.L_x_177) ;  /* 0xfffffffc00f08947 */ /* 0x004fea000383ffff */
[----:B------:R-:W-:Y:S05]  /*9e50*/  BRA `(.L_x_178) ;  /* 0xffffffa8007c7947 */ /* 0x000fea000383ffff */
.L_x_84:
[----:B------:R-:W-:Y:S07]  /*9e60*/  MOV R3, UR7 ;  /* 0x0000000700037c02 */ /* 0x000fee0008000f00 */
.L_x_179:
[----:B-1----:R1:W2:Y:S02]  /*9e70*/  SYNCS.PHASECHK.TRANS64.TRYWAIT P0, [R3+URZ+0xd8], R12 ;  /* 0x0000d80c030075a7 */ /* 0x0022a400080011ff */
[----:B--2---:R-:W-:Y:S05]  /*9e80*/  @!P0 NANOSLEEP.SYNCS 0x989680 ;  /* 0x009896800000895d */ /* 0x004fea0003900000 */
[----:B------:R-:W2:Y:S02]  /*9e90*/  @!P0 SYNCS.PHASECHK.TRANS64 P0, [R3+URZ+0xd8], R12 ;  /* 0x0000d80c030085a7 */ /* 0x000ea400080010ff */
[----:B--2---:R-:W-:Y:S05]  /*9ea0*/  @!P0 BRA `(.L_x_179) ;  /* 0xfffffffc00f08947 */ /* 0x004fea000383ffff */
[----:B------:R-:W-:Y:S05]  /*9eb0*/  BRA `(.L_x_180) ;  /* 0xffffffac00047947 */ /* 0x000fea000383ffff */
.L_x_86:
[----:B------:R-:W-:-:S07]  /*9ec0*/  MOV R0, UR7 ;  /* 0x0000000700007c02 */ /* 0x000fce0008000f00 */
.L_x_181:
[----:B-1----:R1:W3:Y:S02]  /*9ed0*/  SYNCS.PHASECHK.TRANS64.TRYWAIT P0, [R0+URZ+0xc0], R3 ;  /* 0x0000c003000075a7 */ /* 0x0022e400080011ff */
[----:B---3--:R-:W-:Y:S05]  /*9ee0*/  @!P0 NANOSLEEP.SYNCS 0x989680 ;  /* 0x009896800000895d */ /* 0x008fea0003900000 */
[----:B------:R-:W3:Y:S02]  /*9ef0*/  @!P0 SYNCS.PHASECHK.TRANS64 P0, [R0+URZ+0xc0], R3 ;  /* 0x0000c003000085a7 */ /* 0x000ee400080010ff */
[----:B---3--:R-:W-:Y:S05]  /*9f00*/  @!P0 BRA `(.L_x_181) ;  /* 0xfffffffc00f08947 */ /* 0x008fea000383ffff */
[----:B------:R-:W-:Y:S05]  /*9f10*/  BRA `(.L_x_182) ;  /* 0xffffffac00747947 */ /* 0x000fea000383ffff */
.L_x_87:
[----:B-1----:R-:W-:-:S07]  /*9f20*/  MOV R0, UR7 ;  /* 0x0000000700007c02 */ /* 0x002fce0008000f00 */
.L_x_183:
[----:B-1----:R1:W3:Y:S02]  /*9f30*/  SYNCS.PHASECHK.TRANS64.TRYWAIT P0, [R0+URZ+0xc8], R3 ;  /* 0x0000c803000075a7 */ /* 0x0022e400080011ff */
[----:B---3--:R-:W-:Y:S05]  /*9f40*/  @!P0 NANOSLEEP.SYNCS 0x989680 ;  /* 0x009896800000895d */ /* 0x008fea0003900000 */
[----:B------:R-:W3:Y:S02]  /*9f50*/  @!P0 SYNCS.PHASECHK.TRANS64 P0, [R0+URZ+0xc8], R3 ;  /* 0x0000c803000085a7 */ /* 0x000ee400080010ff */
[----:B---3--:R-:W-:Y:S05]  /*9f60*/  @!P0 BRA `(.L_x_183) ;  /* 0xfffffffc00f08947 */ /* 0x008fea000383ffff */
[----:B------:R-:W-:Y:S05]  /*9f70*/  BRA `(.L_x_184) ;  /* 0xffffffac00647947 */ /* 0x000fea000383ffff */
.L_x_88:
[----:B-1----:R-:W-:-:S07]  /*9f80*/  MOV R0, UR7 ;  /* 0x0000000700007c02 */ /* 0x002fce0008000f00 */
.L_x_185:
[----:B-1----:R1:W3:Y:S02]  /*9f90*/  SYNCS.PHASECHK.TRANS64.TRYWAIT P0, [R0+URZ+0xd0], R3 ;  /* 0x0000d003000075a7 */ /* 0x0022e400080011ff */
[----:B---3--:R-:W-:Y:S05]  /*9fa0*/  @!P0 NANOSLEEP.SYNCS 0x989680 ;  /* 0x009896800000895d */ /* 0x008fea0003900000 */
[----:B------:R-:W3:Y:S02]  /*9fb0*/  @!P0 SYNCS.PHASECHK.TRANS64 P0, [R0+URZ+0xd0], R3 ;  /* 0x0000d003000085a7 */ /* 0x000ee400080010ff */
[----:B---3--:R-:W-:Y:S05]  /*9fc0*/  @!P0 BRA `(.L_x_185) ;  /* 0xfffffffc00f08947 */ /* 0x008fea000383ffff */
[----:B------:R-:W-:Y:S05]  /*9fd0*/  BRA `(.L_x_186) ;  /* 0xffffffac00547947 */ /* 0x000fea000383ffff */
.L_x_90:
[----:B--2---:R2:W4:Y:S02]  /*9fe0*/  SYNCS.PHASECHK.TRANS64.TRYWAIT P0, [R0+URZ+0xf0], R3 ;  /* 0x0000f003000075a7 */ /* 0x00452400080011ff */
[----:B----4-:R-:W-:Y:S05]  /*9ff0*/  @!P0 NANOSLEEP.SYNCS 0x989680 ;  /* 0x009896800000895d */ /* 0x010fea0003900000 */
[----:B------:R-:W4:Y:S02]  /*a000*/  @!P0 SYNCS.PHASECHK.TRANS64 P0, [R0+URZ+0xf0], R3 ;  /* 0x0000f003000085a7 */ /* 0x000f2400080010ff */
[----:B----4-:R-:W-:Y:S05]  /*a010*/  @!P0 BRA `(.L_x_90) ;  /* 0xfffffffc00f08947 */ /* 0x010fea000383ffff */
[----:B------:R-:W-:Y:S05]  /*a020*/  BRA `(.L_x_187) ;  /* 0xffffffb000247947 */ /* 0x000fea000383ffff */
.L_x_101:
[----:B-1----:R1:W3:Y:S02]  /*a030*/  SYNCS.PHASECHK.TRANS64.TRYWAIT P1, [R0+URZ+0xa0], R3 ;  /* 0x0000a003000075a7 */ /* 0x0022e400080211ff */
[----:B---3--:R-:W-:Y:S05]  /*a040*/  @!P1 NANOSLEEP.SYNCS 0x989680 ;  /* 0x009896800000995d */ /* 0x008fea0003900000 */
[----:B------:R-:W3:Y:S02]  /*a050*/  @!P1 SYNCS.PHASECHK.TRANS64 P1, [R0+URZ+0xa0], R3 ;  /* 0x0000a003000095a7 */ /* 0x000ee400080210ff */
[----:B---3--:R-:W-:Y:S05]  /*a060*/  @!P1 BRA `(.L_x_101) ;  /* 0xfffffffc00f09947 */ /* 0x008fea000383ffff */
[----:B------:R-:W-:Y:S05]  /*a070*/  BRA `(.L_x_100) ;  /* 0xffffffbc003c7947 */ /* 0x000fea000383ffff */
.L_x_103:
[----:B---3--:R3:W4:Y:S02]  /*a080*/  SYNCS.PHASECHK.TRANS64.TRYWAIT P0, [R108+URZ+0x110], R7 ;  /* 0x000110076c0075a7 */ /* 0x00872400080011ff */
[----:B----4-:R-:W-:Y:S05]  /*a090*/  @!P0 NANOSLEEP.SYNCS 0x989680 ;  /* 0x009896800000895d */ /* 0x010fea0003900000 */
[----:B------:R-:W4:Y:S02]  /*a0a0*/  @!P0 SYNCS.PHASECHK.TRANS64 P0, [R108+URZ+0x110], R7 ;  /* 0x000110076c0085a7 */ /* 0x000f2400080010ff */
[----:B----4-:R-:W-:Y:S05]  /*a0b0*/  @!P0 BRA `(.L_x_103) ;  /* 0xfffffffc00f08947 */ /* 0x010fea000383ffff */
[----:B------:R-:W-:Y:S05]  /*a0c0*/  BRA `(.L_x_102) ;  /* 0xffffffbc00907947 */ /* 0x000fea000383ffff */
.L_x_111:
[----:B--2---:R2:W3:Y:S02]  /*a0d0*/  SYNCS.PHASECHK.TRANS64.TRYWAIT P0, [R55+URZ+0xa0], R0 ;  /* 0x0000a000370075a7 */ /* 0x0044e400080011ff */
[----:B---3--:R-:W-:Y:S05]  /*a0e0*/  @!P0 NANOSLEEP.SYNCS 0x989680 ;  /* 0x009896800000895d */ /* 0x008fea0003900000 */
[----:B------:R-:W3:Y:S02]  /*a0f0*/  @!P0 SYNCS.PHASECHK.TRANS64 P0, [R55+URZ+0xa0], R0 ;  /* 0x0000a000370085a7 */ /* 0x000ee400080010ff */
[----:B---3--:R-:W-:Y:S05]  /*a100*/  @!P0 BRA `(.L_x_111) ;  /* 0xfffffffc00f08947 */ /* 0x008fea000383ffff */
[----:B------:R-:W-:Y:S05]  /*a110*/  BRA `(.L_x_110) ;  /* 0xffffffc800887947 */ /* 0x000fea000383ffff */
.L_x_119:
[----:B--2---:R2:W3:Y:S02]  /*a120*/  SYNCS.PHASECHK.TRANS64.TRYWAIT P0, [R73+URZ+0xa0], R2 ;  /* 0x0000a002490075a7 */ /* 0x0044e400080011ff */
[----:B---3--:R-:W-:Y:S05]  /*a130*/  @!P0 NANOSLEEP.SYNCS 0x989680 ;  /* 0x009896800000895d */ /* 0x008fea0003900000 */
[----:B------:R-:W3:Y:S02]  /*a140*/  @!P0 SYNCS.PHASECHK.TRANS64 P0, [R73+URZ+0xa0], R2 ;  /* 0x0000a002490085a7 */ /* 0x000ee400080010ff */
[----:B---3--:R-:W-:Y:S05]  /*a150*/  @!P0 BRA `(.L_x_119) ;  /* 0xfffffffc00f08947 */ /* 0x008fea000383ffff */
[----:B------:R-:W-:Y:S05]  /*a160*/  BRA `(.L_x_118) ;  /* 0xffffffd400c47947 */ /* 0x000fea000383ffff */
.L_x_127:
[----:B--2---:R2:W3:Y:S02]  /*a170*/  SYNCS.PHASECHK.TRANS64.TRYWAIT P0, [R76+URZ+0xa0], R3 ;  /* 0x0000a0034c0075a7 */ /* 0x0044e400080011ff */
[----:B---3--:R-:W-:Y:S05]  /*a180*/  @!P0 NANOSLEEP.SYNCS 0x989680 ;  /* 0x009896800000895d */ /* 0x008fea0003900000 */
[----:B------:R-:W3:Y:S02]  /*a190*/  @!P0 SYNCS.PHASECHK.TRANS64 P0, [R76+URZ+0xa0], R3 ;  /* 0x0000a0034c0085a7 */ /* 0x000ee400080010ff */
[----:B---3--:R-:W-:Y:S05]  /*a1a0*/  @!P0 BRA `(.L_x_127) ;  /* 0xfffffffc00f08947 */ /* 0x008fea000383ffff */
[----:B------:R-:W-:Y:S05]  /*a1b0*/  BRA `(.L_x_126) ;  /* 0xffffffe4000c7947 */ /* 0x000fea000383ffff */
        .weak           $__internal_0_$__cuda_sm10x_tcgen05_guardrail_trap_col_being_dealloced_not_returned_by_alloc
        .type           $__internal_0_$__cuda_sm10x_tcgen05_guardrail_trap_col_being_dealloced_not_returned_by_alloc,@function
        .size           $__internal_0_$__cuda_sm10x_tcgen05_guardrail_trap_col_being_dealloced_not_returned_by_alloc,($__internal_1_$__cuda_sm10x_tcgen05_guardrail_trap_phase_invalid_during_alloc - $__internal_0_$__cuda_sm10x_tcgen05_guardrail_trap_col_being_dealloced_not_returned_by_alloc)
$__internal_0_$__cuda_sm10x_tcgen05_guardrail_trap_col_being_dealloced_not_returned_by_alloc:
[----:B------:R-:W-:Y:S05]  /*a1c0*/  BPT.TRAP 0x1 ;  /* 0x000000040000795c */ /* 0x000fea0000300000 */
[----:B------:R-:W-:-:S04]  /*a1d0*/  HFMA2 R3, -RZ, RZ, 0, 0 ;  /* 0x00000000ff037431 */ /* 0x000fc800000001ff */
[----:B------:R-:W-:Y:S05]  /*a1e0*/  RET.REL.NODEC R2 `(_ZN7cutlass13device_kernelINS_4gemm6kernel13GemmUniversalIN4cute5tupleIJiiiiEEENS1_10collective13CollectiveMmaINS1_35MainloopSm100TmaUmmaWarpSpecializedILi10ELi2ELi4ENS5_IJNS4_1CILi1EEESB_SB_EEEEENS5_IJNSA_ILi64EEENSA_ILi256EEESE_EEEaNS5_IJlSB_lEEEaSH_NS4_8TiledMMAINS4_8MMA_AtomIJNS4_15SM100_MMA_S8_SSIaaiLi64ELi256ELNS4_4UMMA5MajorE0ELSM_0ELNSL_8SaturateE0EEEEEENS4_6LayoutISC_NS5_IJNSA_ILi0EEESR_SR_EEEEENS5_IJNS4_10UnderscoreESU_SU_EEEEENS4_13SM90_TMA_LOADENS4_14ComposedLayoutINS4_7SwizzleILi2ELi4ELi3EEENS4_18smem_ptr_flag_bitsILi8EEENSQ_INS5_IJNSA_ILi8EEESE_EEENS5_IJSE_SB_EEEEEEEvNS4_8identityESX_S17_vS18_EENS_8epilogue10collective18CollectiveEpilogueINS1A_23Sm100TmaWarpSpecializedILi4ELi2ELi32ELb0ELb0EEEJSG_NS5_IJNSQ_ISE_SB_EES1F_EEEaSH_aSH_NS1A_6fusion15FusionCallbacksIS1E_NS1H_17LinearCombinationIaiaiLNS_15FloatRoundStyleE2EEESG_S1G_JEEENS4_5SM1004TMEM4LOAD26SM100_TMEM_LOAD_16dp32b32xESX_S17_NS4_39AutoVectorizingCopyWithAssumedAlignmentILi128EEENS4_14SM90_TMA_STOREES17_S1S_S1S_EEEvvEEEEvNT_6ParamsE) ;  /* 0xffffff5c02847950 */ /* 0x000fea0003c3ffff */
        .weak           $__internal_1_$__cuda_sm10x_tcgen05_guardrail_trap_phase_invalid_during_alloc
        .type           $__internal_1_$__cuda_sm10x_tcgen05_guardrail_trap_phase_invalid_during_alloc,@function
        .size           $__internal_1_$__cuda_sm10x_tcgen05_guardrail_trap_phase_invalid_during_alloc,($__internal_2_$__cuda_sm10x_tcgen05_guardrail_trap_unallocated_columns_being_dealloced - $__internal_1_$__cuda_sm10x_tcgen05_guardrail_trap_phase_invalid_during_alloc)
$__internal_1_$__cuda_sm10x_tcgen05_guardrail_trap_phase_invalid_during_alloc:
[----:B------:R-:W-:Y:S05]  /*a1f0*/  BPT.TRAP 0x1 ;  /* 0x000000040000795c */ /* 0x000fea0000300000 */
[----:B------:R-:W-:-:S04]  /*a200*/  MOV R3, 0x0 ;  /* 0x0000000000037802 */ /* 0x000fc80000000f00 */
[----:B------:R-:W-:Y:S05]  /*a210*/  RET.REL.NODEC R2 `(_ZN7cutlass13device_kernelINS_4gemm6kernel13GemmUniversalIN4cute5tupleIJiiiiEEENS1_10collective13CollectiveMmaINS1_35MainloopSm100TmaUmmaWarpSpecializedILi10ELi2ELi4ENS5_IJNS4_1CILi1EEESB_SB_EEEEENS5_IJNSA_ILi64EEENSA_ILi256EEESE_EEEaNS5_IJlSB_lEEEaSH_NS4_8TiledMMAINS4_8MMA_AtomIJNS4_15SM100_MMA_S8_SSIaaiLi64ELi256ELNS4_4UMMA5MajorE0ELSM_0ELNSL_8SaturateE0EEEEEENS4_6LayoutISC_NS5_IJNSA_ILi0EEESR_SR_EEEEENS5_IJNS4_10UnderscoreESU_SU_EEEEENS4_13SM90_TMA_LOADENS4_14ComposedLayoutINS4_7SwizzleILi2ELi4ELi3EEENS4_18smem_ptr_flag_bitsILi8EEENSQ_INS5_IJNSA_ILi8EEESE_EEENS5_IJSE_SB_EEEEEEEvNS4_8identityESX_S17_vS18_EENS_8epilogue10collective18CollectiveEpilogueINS1A_23Sm100TmaWarpSpecializedILi4ELi2ELi32ELb0ELb0EEEJSG_NS5_IJNSQ_ISE_SB_EES1F_EEEaSH_aSH_NS1A_6fusion15FusionCallbacksIS1E_NS1H_17LinearCombinationIaiaiLNS_15FloatRoundStyleE2EEESG_S1G_JEEENS4_5SM1004TMEM4LOAD26SM100_TMEM_LOAD_16dp32b32xESX_S17_NS4_39AutoVectorizingCopyWithAssumedAlignmentILi128EEENS4_14SM90_TMA_STOREES17_S1S_S1S_EEEvvEEEEvNT_6ParamsE) ;  /* 0xffffff5c02787950 */ /* 0x000fea0003c3ffff */
        .weak           $__internal_2_$__cuda_sm10x_tcgen05_guardrail_trap_unallocated_columns_being_dealloced
        .type           $__internal_2_$__cuda_sm10x_tcgen05_guardrail_trap_unallocated_columns_being_dealloced,@function
        .size           $__internal_2_$__cuda_sm10x_tcgen05_guardrail_trap_unallocated_columns_being_dealloced,(.L_x_189 - $__internal_2_$__cuda_sm10x_tcgen05_guardrail_trap_unallocated_columns_being_dealloced)
$__internal_2_$__cuda_sm10x_tcgen05_guardrail_trap_unallocated_columns_being_dealloced:
[----:B------:R-:W-:Y:S05]  /*a220*/  BPT.TRAP 0x1 ;  /* 0x000000040000795c */ /* 0x000fea0000300000 */
[----:B------:R-:W-:-:S04]  /*a230*/  HFMA2 R3, -RZ, RZ, 0, 0 ;  /* 0x00000000ff037431 */ /* 0x000fc800000001ff */
[----:B------:R-:W-:Y:S05]  /*a240*/  RET.REL.NODEC R2 `(_ZN7cutlass13device_kernelINS_4gemm6kernel13GemmUniversalIN4cute5tupleIJiiiiEEENS1_10collective13CollectiveMmaINS1_35MainloopSm100TmaUmmaWarpSpecializedILi10ELi2ELi4ENS5_IJNS4_1CILi1EEESB_SB_EEEEENS5_IJNSA_ILi64EEENSA_ILi256EEESE_EEEaNS5_IJlSB_lEEEaSH_NS4_8TiledMMAINS4_8MMA_AtomIJNS4_15SM100_MMA_S8_SSIaaiLi64ELi256ELNS4_4UMMA5MajorE0ELSM_0ELNSL_8SaturateE0EEEEEENS4_6LayoutISC_NS5_IJNSA_ILi0EEESR_SR_EEEEENS5_IJNS4_10UnderscoreESU_SU_EEEEENS4_13SM90_TMA_LOADENS4_14ComposedLayoutINS4_7SwizzleILi2ELi4ELi3EEENS4_18smem_ptr_flag_bitsILi8EEENSQ_INS5_IJNSA_ILi8EEESE_EEENS5_IJSE_SB_EEEEEEEvNS4_8identityESX_S17_vS18_EENS_8epilogue10collective18CollectiveEpilogueINS1A_23Sm100TmaWarpSpecializedILi4ELi2ELi32ELb0ELb0EEEJSG_NS5_IJNSQ_ISE_SB_EES1F_EEEaSH_aSH_NS1A_6fusion15FusionCallbacksIS1E_NS1H_17LinearCombinationIaiaiLNS_15FloatRoundStyleE2EEESG_S1G_JEEENS4_5SM1004TMEM4LOAD26SM100_TMEM_LOAD_16dp32b32xESX_S17_NS4_39AutoVectorizingCopyWithAssumedAlignmentILi128EEENS4_14SM90_TMA_STOREES17_S1S_S1S_EEEvvEEEEvNT_6ParamsE) ;  /* 0xffffff5c026c7950 */ /* 0x000fea0003c3ffff */
.L_x_188:
[----:B------:R-:W-:-:S00]  /*a250*/  BRA `(.L_x_188) ;  /* 0xfffffffc00fc7947 */ /* 0x000fc0000383ffff */
[----:B------:R-:W-:-:S00]  /*a260*/  NOP ;  /* 0x0000000000007918 */ /* 0x000fc00000000000 */
        /* <DEDUP_REMOVED lines=9> */
.L_x_189:


//--------------------- .nv.global.init           --------------------------
	.section	.nv.global.init,"aw",@progbits
.nv.global.init:
	.type		$str$27,@object
	.size		$str$27,($str$28 - $str$27)
$str$27:
        /*0000*/ 	.byte	0x28, 0x61, 0x64, 0x64, 0x72, 0x65, 0x73, 0x73, 0x20, 0x26, 0x20, 0x6d, 0x61, 0x73, 0x6b, 0x29
        /*0010*/ 	.byte	0x20, 0x3d, 0x3d, 0x20, 0x30, 0x00
	.type		$str$28,@object
	.size		$str$28,($str$26 - $str$28)
$str$28:
        /*0016*/ 	.byte	0x2f, 0x74, 0x6d, 0x70, 0x2f, 0x63, 0x75, 0x74, 0x6c, 0x61, 0x73, 0x73, 0x5f, 0x73, 0x77, 0x65
        /*0026*/ 	.byte	0x65, 0x70, 0x5f, 0x73, 0x72, 0x63, 0x2f, 0x69, 0x6e, 0x63, 0x6c, 0x75, 0x64, 0x65, 0x2f, 0x63
        /*0036*/ 	.byte	0x75, 0x74, 0x65, 0x2f, 0x70, 0x6f, 0x69, 0x6e, 0x74, 0x65, 0x72, 0x5f, 0x66, 0x6c, 0x61, 0x67
        /*0046*/ 	.byte	0x67, 0x65, 0x64, 0x2e, 0x68, 0x70, 0x70, 0x00
	.type		$str$26,@object
	.size		$str$26,($str$25 - $str$26)
$str$26:
        /*004e*/ 	.byte	0x2f, 0x74, 0x6d, 0x70, 0x2f, 0x63, 0x75, 0x74, 0x6c, 0x61, 0x73, 0x73, 0x5f, 0x73, 0x77, 0x65
        /*005e*/ 	.byte	0x65, 0x70, 0x5f, 0x73, 0x72, 0x63, 0x2f, 0x69, 0x6e, 0x63, 0x6c, 0x75, 0x64, 0x65, 0x2f, 0x63
        /*006e*/ 	.byte	0x75, 0x74, 0x65, 0x2f, 0x61, 0x74, 0x6f, 0x6d, 0x2f, 0x63, 0x6f, 0x70, 0x79, 0x5f, 0x74, 0x72
        /*007e*/ 	.byte	0x61, 0x69, 0x74, 0x73, 0x5f, 0x73, 0x6d, 0x31, 0x30, 0x30, 0x2e, 0x68, 0x70, 0x70, 0x00
	.type		$str$25,@object
	.size		$str$25,(__unnamed_1 - $str$25)
$str$25:
        /*008d*/ 	.byte	0x28, 0x28, 0x75, 0x69, 0x6e, 0x74, 0x33, 0x32, 0x5f, 0x74, 0x28, 0x74, 0x68, 0x72, 0x65, 0x61
        /*009d*/ 	.byte	0x64, 0x49, 0x64, 0x78, 0x2e, 0x78, 0x29, 0x20, 0x2f, 0x20, 0x33, 0x32, 0x29, 0x20, 0x25, 0x20
        /*00ad*/ 	.byte	0x34, 0x29, 0x20, 0x3d, 0x3d, 0x20, 0x28, 0x28, 0x28, 0x74, 0x6d, 0x65, 0x6d, 0x5f, 0x61, 0x64
        /*00bd*/ 	.byte	0x64, 0x72, 0x20, 0x3e, 0x3e, 0x20, 0x31, 0x36, 0x29, 0x20, 0x2f, 0x20, 0x33, 0x32, 0x29, 0x20
        /*00cd*/ 	.byte	0x25, 0x20, 0x34, 0x29, 0x00
	.type		__unnamed_1,@object
	.size		__unnamed_1,(__unnamed_2 - __unnamed_1)
__unnamed_1:
        /*00d2*/ 	.byte	0x61, 0x75, 0x74, 0x6f, 0x20, 0x63, 0x75, 0x74, 0x65, 0x3a, 0x3a, 0x61, 0x73, 0x5f, 0x70, 0x6f
        /* <DEDUP_REMOVED lines=24> */
        /*0262*/ 	.byte	0x00
	.type		__unnamed_2,@object
	.size		__unnamed_2,(__unnamed_3 - __unnamed_2)
__unnamed_2:
        /* <DEDUP_REMOVED lines=26> */
	.type		__unnamed_3,@object
	.size		__unnamed_3,(.L_3 - __unnamed_3)
__unnamed_3:
        /* <DEDUP_REMOVED lines=41> */
.L_3:


//--------------------- .nv.shared._ZN7cutlass13device_kernelINS_4gemm6kernel13GemmUniversalIN4cute5tupleIJiiiiEEENS1_10collective13CollectiveMmaINS1_35MainloopSm100TmaUmmaWarpSpecializedILi10ELi2ELi4ENS5_IJNS4_1CILi1EEESB_SB_EEEEENS5_IJNSA_ILi64EEENSA_ILi256EEESE_EEEaNS5_IJlSB_lEEEaSH_NS4_8TiledMMAINS4_8MMA_AtomIJNS4_15SM100_MMA_S8_SSIaaiLi64ELi256ELNS4_4UMMA5MajorE0ELSM_0ELNSL_8SaturateE0EEEEEENS4_6LayoutISC_NS5_IJNSA_ILi0EEESR_SR_EEEEENS5_IJNS4_10UnderscoreESU_SU_EEEEENS4_13SM90_TMA_LOADENS4_14ComposedLayoutINS4_7SwizzleILi2ELi4ELi3EEENS4_18smem_ptr_flag_bitsILi8EEENSQ_INS5_IJNSA_ILi8EEESE_EEENS5_IJSE_SB_EEEEEEEvNS4_8identityESX_S17_vS18_EENS_8epilogue10collective18CollectiveEpilogueINS1A_23Sm100TmaWarpSpecializedILi4ELi2ELi32ELb0ELb0EEEJSG_NS5_IJNSQ_ISE_SB_EES1F_EEEaSH_aSH_NS1A_6fusion15FusionCallbacksIS1E_NS1H_17LinearCombinationIaiaiLNS_15FloatRoundStyleE2EEESG_S1G_JEEENS4_5SM1004TMEM4LOAD26SM100_TMEM_LOAD_16dp32b32xESX_S17_NS4_39AutoVectorizingCopyWithAssumedAlignmentILi128EEENS4_14SM90_TMA_STOREES17_S1S_S1S_EEEvvEEEEvNT_6ParamsE --------------------------
	.section	.nv.shared._ZN7cutlass13device_kernelINS_4gemm6kernel13GemmUniversalIN4cute5tupleIJiiiiEEENS1_10collective13CollectiveMmaINS1_35MainloopSm100TmaUmmaWarpSpecializedILi10ELi2ELi4ENS5_IJNS4_1CILi1EEESB_SB_EEEEENS5_IJNSA_ILi64EEENSA_ILi256EEESE_EEEaNS5_IJlSB_lEEEaSH_NS4_8TiledMMAINS4_8MMA_AtomIJNS4_15SM100_MMA_S8_SSIaaiLi64ELi256ELNS4_4UMMA5MajorE0ELSM_0ELNSL_8SaturateE0EEEEEENS4_6LayoutISC_NS5_IJNSA_ILi0EEESR_SR_EEEEENS5_IJNS4_10UnderscoreESU_SU_EEEEENS4_13SM90_TMA_LOADENS4_14ComposedLayoutINS4_7SwizzleILi2ELi4ELi3EEENS4_18smem_ptr_flag_bitsILi8EEENSQ_INS5_IJNSA_ILi8EEESE_EEENS5_IJSE_SB_EEEEEEEvNS4_8identityESX_S17_vS18_EENS_8epilogue10collective18CollectiveEpilogueINS1A_23Sm100TmaWarpSpecializedILi4ELi2ELi32ELb0ELb0EEEJSG_NS5_IJNSQ_ISE_SB_EES1F_EEEaSH_aSH_NS1A_6fusion15FusionCallbacksIS1E_NS1H_17LinearCombinationIaiaiLNS_15FloatRoundStyleE2EEESG_S1G_JEEENS4_5SM1004TMEM4LOAD26SM100_TMEM_LOAD_16dp32b32xESX_S17_NS4_39AutoVectorizingCopyWithAssumedAlignmentILi128EEENS4_14SM90_TMA_STOREES17_S1S_S1S_EEEvvEEEEvNT_6ParamsE,"aw",@nobits
	.sectionflags	@""
	.align	16
	.zero		1024


//--------------------- .nv.shared.reserved.0     --------------------------
	.section	.nv.shared.reserved.0,"aw",@nobits
	.weak		__nv_reservedSMEM_offset_0_alias
	.size		__nv_reservedSMEM_offset_0_alias, 0, 64
	.other		__nv_reservedSMEM_offset_0_alias,@"STO_CUDA_RESERVED_SHARED STV_DEFAULT"
__nv_reservedSMEM_offset_0_alias:
	.zero		0
.nv.shared.reserved.0:
	.zero		64
	.weak		__nv_reservedSMEM_tcgen05_partition
	.type		__nv_reservedSMEM_tcgen05_partition,@object
	.size		__nv_reservedSMEM_tcgen05_partition,(.L_0 - __nv_reservedSMEM_tcgen05_partition)
__nv_reservedSMEM_tcgen05_partition:
	.zero		32
.L_0:


//--------------------- .nv.global                --------------------------
	.section	.nv.global,"aw",@nobits
.nv.global:
	.type		_ZN40_INTERNAL_81a247b9_4_k_cu_56629f63_314404cute1_E,@object
	.size		_ZN40_INTERNAL_81a247b9_4_k_cu_56629f63_314404cute1_E,(_ZN40_INTERNAL_81a247b9_4_k_cu_56629f63_314404cuda3std3__45__cpo6cbeginE - _ZN40_INTERNAL_81a247b9_4_k_cu_56629f63_314404cute1_E)
_ZN40_INTERNAL_81a247b9_4_k_cu_56629f63_314404cute1_E:
	.zero		1
	.type		_ZN40_INTERNAL_81a247b9_4_k_cu_56629f63_314404cuda3std3__45__cpo6cbeginE,@object
	.size		_ZN40_INTERNAL_81a247b9_4_k_cu_56629f63_314404cuda3std3__45__cpo6cbeginE,(_ZN40_INTERNAL_81a247b9_4_k_cu_56629f63_314404cuda3std3__48in_placeE - _ZN40_INTERNAL_81a247b9_4_k_cu_56629f63_314404cuda3std3__45__cpo6cbeginE)
_ZN40_INTERNAL_81a247b9_4_k_cu_56629f63_314404cuda3std3__45__cpo6cbeginE:
	.zero		1
	.type		_ZN40_INTERNAL_81a247b9_4_k_cu_56629f63_314404cuda3std3__48in_placeE,@object
	.size		_ZN40_INTERNAL_81a247b9_4_k_cu_56629f63_314404cuda3std3__48in_placeE,(_ZN40_INTERNAL_81a247b9_4_k_cu_56629f63_314404cuda3std6ranges3__45__cpo9iter_moveE - _ZN40_INTERNAL_81a247b9_4_k_cu_56629f63_314404cuda3std3__48in_placeE)
_ZN40_INTERNAL_81a247b9_4_k_cu_56629f63_314404cuda3std3__48in_placeE:
	.zero		1
	.type		_ZN40_INTERNAL_81a247b9_4_k_cu_56629f63_314404cuda3std6ranges3__45__cpo9iter_moveE,@object
	.size		_ZN40_INTERNAL_81a247b9_4_k_cu_56629f63_314404cuda3std6ranges3__45__cpo9iter_moveE,(_ZN40_INTERNAL_81a247b9_4_k_cu_56629f63_314404cuda3std3__45__cpo5beginE - _ZN40_INTERNAL_81a247b9_4_k_cu_56629f63_314404cuda3std6ranges3__45__cpo9iter_moveE)
_ZN40_INTERNAL_81a247b9_4_k_cu_56629f63_314404cuda3std6ranges3__45__cpo9iter_moveE:
	.zero		1
	.type		_ZN40_INTERNAL_81a247b9_4_k_cu_56629f63_314404cuda3std3__45__cpo5beginE,@object
	.size		_ZN40_INTERNAL_81a247b9_4_k_cu_56629f63_314404cuda3std3__45__cpo5beginE,(_ZN40_INTERNAL_81a247b9_4_k_cu_56629f63_314404cuda3std3__442_GLOBAL__N__81a247b9_4_k_cu_56629f63_314406ignoreE - _ZN40_INTERNAL_81a247b9_4_k_cu_56629f63_314404cuda3std3__45__cpo5beginE)
_ZN40_INTERNAL_81a247b9_4_k_cu_56629f63_314404cuda3std3__45__cpo5beginE:
	.zero		1
	.type		_ZN40_INTERNAL_81a247b9_4_k_cu_56629f63_314404cuda3std3__442_GLOBAL__N__81a247b9_4_k_cu_56629f63_314406ignoreE,@object
	.size		_ZN40_INTERNAL_81a247b9_4_k_cu_56629f63_314404cuda3std3__442_GLOBAL__N__81a247b9_4_k_cu_56629f63_314406ignoreE,(_ZN40_INTERNAL_81a247b9_4_k_cu_56629f63_314404cute7productE - _ZN40_INTERNAL_81a247b9_4_k_cu_56629f63_314404cuda3std3__442_GLOBAL__N__81a247b9_4_k_cu_56629f63_314406ignoreE)
_ZN40_INTERNAL_81a247b9_4_k_cu_56629f63_314404cuda3std3__442_GLOBAL__N__81a247b9_4_k_cu_56629f63_314406ignoreE:
	.zero		1
	.type		_ZN40_INTERNAL_81a247b9_4_k_cu_56629f63_314404cute7productE,@object
	.size		_ZN40_INTERNAL_81a247b9_4_k_cu_56629f63_314404cute7productE,(_ZN40_INTERNAL_81a247b9_4_k_cu_56629f63_314404cuda3std3__45__cpo3endE - _ZN40_INTERNAL_81a247b9_4_k_cu_56629f63_314404cute7productE)
_ZN40_INTERNAL_81a247b9_4_k_cu_56629f63_314404cute7productE:
	.zero		1
	.type		_ZN40_INTERNAL_81a247b9_4_k_cu_56629f63_314404cuda3std3__45__cpo3endE,@object
	.size		_ZN40_INTERNAL_81a247b9_4_k_cu_56629f63_314404cuda3std3__45__cpo3endE,(_ZN40_INTERNAL_81a247b9_4_k_cu_56629f63_314404cuda3std3__419piecewise_constructE - _ZN40_INTERNAL_81a247b9_4_k_cu_56629f63_314404cuda3std3__45__cpo3endE)
_ZN40_INTERNAL_81a247b9_4_k_cu_56629f63_314404cuda3std3__45__cpo3endE:
	.zero		1
	.type		_ZN40_INTERNAL_81a247b9_4_k_cu_56629f63_314404cuda3std3__419piecewise_constructE,@object
	.size		_ZN40_INTERNAL_81a247b9_4_k_cu_56629f63_314404cuda3std3__419piecewise_constructE,(_ZN40_INTERNAL_81a247b9_4_k_cu_56629f63_314404cuda3std3__45__cpo4cendE - _ZN40_INTERNAL_81a247b9_4_k_cu_56629f63_314404cuda3std3__419piecewise_constructE)
_ZN40_INTERNAL_81a247b9_4_k_cu_56629f63_314404cuda3std3__419piecewise_constructE:
	.zero		1
	.type		_ZN40_INTERNAL_81a247b9_4_k_cu_56629f63_314404cuda3std3__45__cpo4cendE,@object
	.size		_ZN40_INTERNAL_81a247b9_4_k_cu_56629f63_314404cuda3std3__45__cpo4cendE,(_ZN40_INTERNAL_81a247b9_4_k_cu_56629f63_314404cuda3std6ranges3__45__cpo4swapE - _ZN40_INTERNAL_81a247b9_4_k_cu_56629f63_314404cuda3std3__45__cpo4cendE)
_ZN40_INTERNAL_81a247b9_4_k_cu_56629f63_314404cuda3std3__45__cpo4cendE:
	.zero		1
	.type		_ZN40_INTERNAL_81a247b9_4_k_cu_56629f63_314404cuda3std6ranges3__45__cpo4swapE,@object
	.size		_ZN40_INTERNAL_81a247b9_4_k_cu_56629f63_314404cuda3std6ranges3__45__cpo4swapE,(.L_11 - _ZN40_INTERNAL_81a247b9_4_k_cu_56629f63_314404cuda3std6ranges3__45__cpo4swapE)
_ZN40_INTERNAL_81a247b9_4_k_cu_56629f63_314404cuda3std6ranges3__45__cpo4swapE:
	.zero		1
.L_11:


//--------------------- .nv.constant0._ZN7cutlass13device_kernelINS_4gemm6kernel13GemmUniversalIN4cute5tupleIJiiiiEEENS1_10collective13CollectiveMmaINS1_35MainloopSm100TmaUmmaWarpSpecializedILi10ELi2ELi4ENS5_IJNS4_1CILi1EEESB_SB_EEEEENS5_IJNSA_ILi64EEENSA_ILi256EEESE_EEEaNS5_IJlSB_lEEEaSH_NS4_8TiledMMAINS4_8MMA_AtomIJNS4_15SM100_MMA_S8_SSIaaiLi64ELi256ELNS4_4UMMA5MajorE0ELSM_0ELNSL_8SaturateE0EEEEEENS4_6LayoutISC_NS5_IJNSA_ILi0EEESR_SR_EEEEENS5_IJNS4_10UnderscoreESU_SU_EEEEENS4_13SM90_TMA_LOADENS4_14ComposedLayoutINS4_7SwizzleILi2ELi4ELi3EEENS4_18smem_ptr_flag_bitsILi8EEENSQ_INS5_IJNSA_ILi8EEESE_EEENS5_IJSE_SB_EEEEEEEvNS4_8identityESX_S17_vS18_EENS_8epilogue10collective18CollectiveEpilogueINS1A_23Sm100TmaWarpSpecializedILi4ELi2ELi32ELb0ELb0EEEJSG_NS5_IJNSQ_ISE_SB_EES1F_EEEaSH_aSH_NS1A_6fusion15FusionCallbacksIS1E_NS1H_17LinearCombinationIaiaiLNS_15FloatRoundStyleE2EEESG_S1G_JEEENS4_5SM1004TMEM4LOAD26SM100_TMEM_LOAD_16dp32b32xESX_S17_NS4_39AutoVectorizingCopyWithAssumedAlignmentILi128EEENS4_14SM90_TMA_STOREES17_S1S_S1S_EEEvvEEEEvNT_6ParamsE --------------------------
	.section	.nv.constant0._ZN7cutlass13device_kernelINS_4gemm6kernel13GemmUniversalIN4cute5tupleIJiiiiEEENS1_10collective13CollectiveMmaINS1_35MainloopSm100TmaUmmaWarpSpecializedILi10ELi2ELi4ENS5_IJNS4_1CILi1EEESB_SB_EEEEENS5_IJNSA_ILi64EEENSA_ILi256EEESE_EEEaNS5_IJlSB_lEEEaSH_NS4_8TiledMMAINS4_8MMA_AtomIJNS4_15SM100_MMA_S8_SSIaaiLi64ELi256ELNS4_4UMMA5MajorE0ELSM_0ELNSL_8SaturateE0EEEEEENS4_6LayoutISC_NS5_IJNSA_ILi0EEESR_SR_EEEEENS5_IJNS4_10UnderscoreESU_SU_EEEEENS4_13SM90_TMA_LOADENS4_14ComposedLayoutINS4_7SwizzleILi2ELi4ELi3EEENS4_18smem_ptr_flag_bitsILi8EEENSQ_INS5_IJNSA_ILi8EEESE_EEENS5_IJSE_SB_EEEEEEEvNS4_8identityESX_S17_vS18_EENS_8epilogue10collective18CollectiveEpilogueINS1A_23Sm100TmaWarpSpecializedILi4ELi2ELi32ELb0ELb0EEEJSG_NS5_IJNSQ_ISE_SB_EES1F_EEEaSH_aSH_NS1A_6fusion15FusionCallbacksIS1E_NS1H_17LinearCombinationIaiaiLNS_15FloatRoundStyleE2EEESG_S1G_JEEENS4_5SM1004TMEM4LOAD26SM100_TMEM_LOAD_16dp32b32xESX_S17_NS4_39AutoVectorizingCopyWithAssumedAlignmentILi128EEENS4_14SM90_TMA_STOREES17_S1S_S1S_EEEvvEEEEvNT_6ParamsE,"a",@progbits
	.sectionflags	@""
	.align	4
.nv.constant0._ZN7cutlass13device_kernelINS_4gemm6kernel13GemmUniversalIN4cute5tupleIJiiiiEEENS1_10collective13CollectiveMmaINS1_35MainloopSm100TmaUmmaWarpSpecializedILi10ELi2ELi4ENS5_IJNS4_1CILi1EEESB_SB_EEEEENS5_IJNSA_ILi64EEENSA_ILi256EEESE_EEEaNS5_IJlSB_lEEEaSH_NS4_8TiledMMAINS4_8MMA_AtomIJNS4_15SM100_MMA_S8_SSIaaiLi64ELi256ELNS4_4UMMA5MajorE0ELSM_0ELNSL_8SaturateE0EEEEEENS4_6LayoutISC_NS5_IJNSA_ILi0EEESR_SR_EEEEENS5_IJNS4_10UnderscoreESU_SU_EEEEENS4_13SM90_TMA_LOADENS4_14ComposedLayoutINS4_7SwizzleILi2ELi4ELi3EEENS4_18smem_ptr_flag_bitsILi8EEENSQ_INS5_IJNSA_ILi8EEESE_EEENS5_IJSE_SB_EEEEEEEvNS4_8identityESX_S17_vS18_EENS_8epilogue10collective18CollectiveEpilogueINS1A_23Sm100TmaWarpSpecializedILi4ELi2ELi32ELb0ELb0EEEJSG_NS5_IJNSQ_ISE_SB_EES1F_EEEaSH_aSH_NS1A_6fusion15FusionCallbacksIS1E_NS1H_17LinearCombinationIaiaiLNS_15FloatRoundStyleE2EEESG_S1G_JEEENS4_5SM1004TMEM4LOAD26SM100_TMEM_LOAD_16dp32b32xESX_S17_NS4_39AutoVectorizingCopyWithAssumedAlignmentILi128EEENS4_14SM90_TMA_STOREES17_S1S_S1S_EEEvvEEEEvNT_6ParamsE:
	.zero		2944


//--------------------- SYMBOLS --------------------------

	.type		.nv.reservedSmem.offset0,@object
	.size		.nv.reservedSmem.offset0,0x4
	.type		.nv.reservedSmem.cap,@object
	.size		.nv.reservedSmem.cap,0x4
	.type		__assertfail,@function
